# CuTe-DSL kernel — source=cudnn_frontend_dsl family=gemm_swiglu
# config = {"ab_dtype": "Float8E4M3FN", "c_dtype": "BFloat16", "mma_mn": [256, 256], "cluster_mn": [2, 1]}


// ===== COMPILED SASS (sm_100a) =====

	.target	sm_100a

	.elftype	@"ET_EXEC"


//--------------------- .note.nv.tkinfo           --------------------------
	.section	.note.nv.tkinfo,"",@"SHT_NOTE"
	.sectionflags	@"SHF_NOTE_NV_TKINFO"
	.tkinfo
        /*0018*/ 	.word	0x00000081
        /*0030*/ 	.string	""
        /*0030*/ 	.string	"ptxas"
        /*0030*/ 	.string	"Cuda compilation tools, release 12.9, V12.9.83"
        /*0030*/ 	.string	"Build system must define TOOLS_VERSION_EXTENDED"
        /*0030*/ 	.string	"-O 3 -arch sm_100a "



//--------------------- .note.nv.cuver            --------------------------
	.section	.note.nv.cuver,"",@"SHT_NOTE"
	.sectionflags	@"SHF_NOTE_NV_CUVER"
        /*0018*/ 	.short	0x0001
        /*001a*/ 	.short	0x0064
        /*001c*/ 	.short	0x0001
        /*001e*/ 	.short	0x0000
        /*0020*/ 	.short	0x0001
        /*0022*/ 	.short	0x0000


//--------------------- .nv.info                  --------------------------
	.section	.nv.info,"",@"SHT_CUDA_INFO"
	.align	4


	//----- nvinfo : EIATTR_REGCOUNT
	.align		4
        /*0000*/ 	.byte	0x04, 0x2f
        /*0002*/ 	.short	(.L_6 - .L_5)
	.align		4
.L_5:
        /*0004*/ 	.word	index@(kernel_cutlass_kernel_cudnngemm_swigludense_gemm_persistent_swigluPersistentDenseGemmKernel_object_at__TiledMMA_ThrLayoutVMNK21111000_PermutationMNK____MMAAtom_ThrID21_ShapeMNK25625632_TV_0)
        /*0008*/ 	.word	0x00000060


	//----- nvinfo : EIATTR_FRAME_SIZE
	.align		4
.L_6:
        /*000c*/ 	.byte	0x04, 0x11
        /*000e*/ 	.short	(.L_8 - .L_7)
	.align		4
.L_7:
        /*0010*/ 	.word	index@($__internal_2_$__cuda_sm10x_tcgen05_guardrail_trap_unallocated_columns_being_dealloced)
        /*0014*/ 	.word	0x00000000


	//----- nvinfo : EIATTR_FRAME_SIZE
	.align		4
.L_8:
        /*0018*/ 	.byte	0x04, 0x11
        /*001a*/ 	.short	(.L_10 - .L_9)
	.align		4
.L_9:
        /*001c*/ 	.word	index@($__internal_1_$__cuda_sm10x_tcgen05_guardrail_trap_phase_invalid_during_alloc)
        /*0020*/ 	.word	0x00000000


	//----- nvinfo : EIATTR_FRAME_SIZE
	.align		4
.L_10:
        /*0024*/ 	.byte	0x04, 0x11
        /*0026*/ 	.short	(.L_12 - .L_11)
	.align		4
.L_11:
        /*0028*/ 	.word	index@($__internal_0_$__cuda_sm10x_tcgen05_guardrail_trap_col_being_dealloced_not_returned_by_alloc)
        /*002c*/ 	.word	0x00000000


	//----- nvinfo : EIATTR_FRAME_SIZE
	.align		4
.L_12:
        /*0030*/ 	.byte	0x04, 0x11
        /*0032*/ 	.short	(.L_14 - .L_13)
	.align		4
.L_13:
        /*0034*/ 	.word	index@(kernel_cutlass_kernel_cudnngemm_swigludense_gemm_persistent_swigluPersistentDenseGemmKernel_object_at__TiledMMA_ThrLayoutVMNK21111000_PermutationMNK____MMAAtom_ThrID21_ShapeMNK25625632_TV_0)
        /*0038*/ 	.word	0x00000000


	//----- nvinfo : EIATTR_MIN_STACK_SIZE
	.align		4
.L_14:
        /*003c*/ 	.byte	0x04, 0x12
        /*003e*/ 	.short	(.L_16 - .L_15)
	.align		4
.L_15:
        /*0040*/ 	.word	index@(kernel_cutlass_kernel_cudnngemm_swigludense_gemm_persistent_swigluPersistentDenseGemmKernel_object_at__TiledMMA_ThrLayoutVMNK21111000_PermutationMNK____MMAAtom_ThrID21_ShapeMNK25625632_TV_0)
        /*0044*/ 	.word	0x00000000
.L_16:


//--------------------- .nv.info.kernel_cutlass_kernel_cudnngemm_swigludense_gemm_persistent_swigluPersistentDenseGemmKernel_object_at__TiledMMA_ThrLayoutVMNK21111000_PermutationMNK____MMAAtom_ThrID21_ShapeMNK25625632_TV_0 --------------------------
	.section	.nv.info.kernel_cutlass_kernel_cudnngemm_swigludense_gemm_persistent_swigluPersistentDenseGemmKernel_object_at__TiledMMA_ThrLayoutVMNK21111000_PermutationMNK____MMAAtom_ThrID21_ShapeMNK25625632_TV_0,"",@"SHT_CUDA_INFO"
	.sectionflags	@""
	.align	4


	//----- nvinfo : EIATTR_CUDA_API_VERSION
	.align		4
        /*0000*/ 	.byte	0x04, 0x37
        /*0002*/ 	.short	(.L_18 - .L_17)
.L_17:
        /*0004*/ 	.word	0x00000081


	//----- nvinfo : EIATTR_KPARAM_INFO
	.align		4
.L_18:
        /*0008*/ 	.byte	0x04, 0x17
        /*000a*/ 	.short	(.L_20 - .L_19)
.L_19:
        /*000c*/ 	.word	0x00000000
        /*0010*/ 	.short	0x0008
        /*0012*/ 	.short	0x0264
        /*0014*/ 	.byte	0x00, 0xf0, 0x11, 0x00


	//----- nvinfo : EIATTR_KPARAM_INFO
	.align		4
.L_20:
        /*0018*/ 	.byte	0x04, 0x17
        /*001a*/ 	.short	(.L_22 - .L_21)
.L_21:
        /*001c*/ 	.word	0x00000000
        /*0020*/ 	.short	0x0007
        /*0022*/ 	.short	0x0258
        /*0024*/ 	.byte	0x00, 0xf0, 0x31, 0x00


	//----- nvinfo : EIATTR_KPARAM_INFO
	.align		4
.L_22:
        /*0028*/ 	.byte	0x04, 0x17
        /*002a*/ 	.short	(.L_24 - .L_23)
.L_23:
        /*002c*/ 	.word	0x00000000
        /*0030*/ 	.short	0x0006
        /*0032*/ 	.short	0x024c
        /*0034*/ 	.byte	0x00, 0xf0, 0x31, 0x00


	//----- nvinfo : EIATTR_KPARAM_INFO
	.align		4
.L_24:
        /*0038*/ 	.byte	0x04, 0x17
        /*003a*/ 	.short	(.L_26 - .L_25)
.L_25:
        /*003c*/ 	.word	0x00000000
        /*0040*/ 	.short	0x0005
        /*0042*/ 	.short	0x0240
        /*0044*/ 	.byte	0x00, 0xf0, 0x31, 0x00


	//----- nvinfo : EIATTR_KPARAM_INFO
	.align		4
.L_26:
        /*0048*/ 	.byte	0x04, 0x17
        /*004a*/ 	.short	(.L_28 - .L_27)
.L_27:
        /*004c*/ 	.word	0x00000000
        /*0050*/ 	.short	0x0004
        /*0052*/ 	.short	0x01c0
        /*0054*/ 	.byte	0x00, 0xf0, 0x01, 0x02


	//----- nvinfo : EIATTR_KPARAM_INFO
	.align		4
.L_28:
        /*0058*/ 	.byte	0x04, 0x17
        /*005a*/ 	.short	(.L_30 - .L_29)
.L_29:
        /*005c*/ 	.word	0x00000000
        /*0060*/ 	.short	0x0003
        /*0062*/ 	.short	0x0140
        /*0064*/ 	.byte	0x00, 0xf0, 0x01, 0x02


	//----- nvinfo : EIATTR_KPARAM_INFO
	.align		4
.L_30:
        /*0068*/ 	.byte	0x04, 0x17
        /*006a*/ 	.short	(.L_32 - .L_31)
.L_31:
        /*006c*/ 	.word	0x00000000
        /*0070*/ 	.short	0x0002
        /*0072*/ 	.short	0x00c0
        /*0074*/ 	.byte	0x00, 0xf0, 0x01, 0x02


	//----- nvinfo : EIATTR_KPARAM_INFO
	.align		4
.L_32:
        /*0078*/ 	.byte	0x04, 0x17
        /*007a*/ 	.short	(.L_34 - .L_33)
.L_33:
        /*007c*/ 	.word	0x00000000
        /*0080*/ 	.short	0x0001
        /*0082*/ 	.short	0x0040
        /*0084*/ 	.byte	0x00, 0xf0, 0x01, 0x02


	//----- nvinfo : EIATTR_KPARAM_INFO
	.align		4
.L_34:
        /*0088*/ 	.byte	0x04, 0x17
        /*008a*/ 	.short	(.L_36 - .L_35)
.L_35:
        /*008c*/ 	.word	0x00000000
        /*0090*/ 	.short	0x0000
        /*0092*/ 	.short	0x0000
        /*0094*/ 	.byte	0x00, 0xf0, 0x0d, 0x00


	//----- nvinfo : EIATTR_AT_ENTRY_FRAGMENTS
	.align		4
.L_36:
        /*0098*/ 	.byte	0x04, 0x4f
        /*009a*/ 	.short	(.L_38 - .L_37)


	//   ....[0]....
.L_37:
        /*009c*/ 	.word	0x00000004


	//   ....[1]....
        /*00a0*/ 	.word	0x00000005


	//----- nvinfo : EIATTR_RESERVED_SMEM_USED
	.align		4
.L_38:
        /*00a4*/ 	.byte	0x01, 0x41
	.zero		2


	//----- nvinfo : EIATTR_SPARSE_MMA_MASK
	.align		4
        /*00a8*/ 	.byte	0x03, 0x50
        /*00aa*/ 	.short	0x0000


	//----- nvinfo : EIATTR_TCGEN05_2CTA_USED
	.align		4
        /*00ac*/ 	.byte	0x01, 0x52
	.zero		2


	//----- nvinfo : EIATTR_MAXREG_COUNT
	.align		4
        /*00b0*/ 	.byte	0x03, 0x1b
        /*00b2*/ 	.short	0x00ff


	//----- nvinfo : EIATTR_NUM_BARRIERS
	.align		4
        /*00b4*/ 	.byte	0x02, 0x4c
        /*00b6*/ 	.byte	0x03
	.zero		1


	//----- nvinfo : EIATTR_INT_WARP_WIDE_INSTR_OFFSETS
	.align		4
        /*00b8*/ 	.byte	0x04, 0x31
        /*00ba*/ 	.short	(.L_40 - .L_39)


	//   ....[0]....
.L_39:
        /*00bc*/ 	.word	0x00004570


	//   ....[1]....
        /*00c0*/ 	.word	0x000045a0


	//----- nvinfo : EIATTR_COOP_GROUP_MASK_REGIDS
	.align		4
.L_40:
        /*00c4*/ 	.byte	0x04, 0x29
        /*00c6*/ 	.short	(.L_42 - .L_41)


	//   ....[0]....
.L_41:
        /*00c8*/ 	.word	0xffffffff


	//   ....[1]....
        /*00cc*/ 	.word	0xffffffff


	//   ....[2]....
        /*00d0*/ 	.word	0xffffffff


	//   ....[3]....
        /*00d4*/ 	.word	0xffffffff


	//   ....[4]....
        /*00d8*/ 	.word	0xffffffff


	//   ....[5]....
        /*00dc*/ 	.word	0xffffffff


	//   ....[6]....
        /*00e0*/ 	.word	0xffffffff


	//----- nvinfo : EIATTR_COOP_GROUP_INSTR_OFFSETS
	.align		4
.L_42:
        /*00e4*/ 	.byte	0x04, 0x28
        /*00e6*/ 	.short	(.L_44 - .L_43)


	//   ....[0]....
.L_43:
        /*00e8*/ 	.word	0x00000390


	//   ....[1]....
        /*00ec*/ 	.word	0x00000540


	//   ....[2]....
        /*00f0*/ 	.word	0x00000690


	//   ....[3]....
        /*00f4*/ 	.word	0x00001aa0


	//   ....[4]....
        /*00f8*/ 	.word	0x000020b0


	//   ....[5]....
        /*00fc*/ 	.word	0x000043f0


	//   ....[6]....
        /*0100*/ 	.word	0x00004650


	//----- nvinfo : EIATTR_VRC_CTA_INIT_COUNT
	.align		4
.L_44:
        /*0104*/ 	.byte	0x02, 0x4a
        /*0106*/ 	.byte	0x80
	.zero		1


	//----- nvinfo : EIATTR_MBARRIER_INSTR_OFFSETS
	.align		4
        /*0108*/ 	.byte	0x04, 0x39
        /*010a*/ 	.short	(.L_46 - .L_45)


	//   ....[0]....
.L_45:
        /*010c*/ 	.word	0x000002a0
        /*0110*/ 	.word	0x000000ff
        /*0114*/ 	.word	0x00000000
        /*0118*/ 	.short	0x0100
        /*011a*/ 	.byte	0x06
	.zero		1


	//   ....[1]....
        /*011c*/ 	.word	0x000002b0
        /*0120*/ 	.word	0x000000ff
        /*0124*/ 	.word	0x00000008
        /*0128*/ 	.short	0x0100
        /*012a*/ 	.byte	0x06
	.zero		1


	//   ....[2]....
        /*012c*/ 	.word	0x000002c0
        /*0130*/ 	.word	0x000000ff
        /*0134*/ 	.word	0x00000010
        /*0138*/ 	.short	0x0100
        /*013a*/ 	.byte	0x06
	.zero		1


	//   ....[3]....
        /*013c*/ 	.word	0x000002d0
        /*0140*/ 	.word	0x000000ff
        /*0144*/ 	.word	0x00000018
        /*0148*/ 	.short	0x0100
        /*014a*/ 	.byte	0x06
	.zero		1


	//   ....[4]....
        /*014c*/ 	.word	0x000002e0
        /*0150*/ 	.word	0x000000ff
        /*0154*/ 	.word	0x00000020
        /*0158*/ 	.short	0x0100
        /*015a*/ 	.byte	0x06
	.zero		1


	//   ....[5]....
        /*015c*/ 	.word	0x000002f0
        /*0160*/ 	.word	0x000000ff
        /*0164*/ 	.word	0x00000028
        /*0168*/ 	.short	0x0100
        /*016a*/ 	.byte	0x06
	.zero		1


	//   ....[6]....
        /*016c*/ 	.word	0x00000300
        /*0170*/ 	.word	0x000000ff
        /*0174*/ 	.word	0x00000030
        /*0178*/ 	.short	0x0100
        /*017a*/ 	.byte	0x06
	.zero		1


	//   ....[7]....
        /*017c*/ 	.word	0x00000310
        /*0180*/ 	.word	0x000000ff
        /*0184*/ 	.word	0x00000038
        /*0188*/ 	.short	0x0100
        /*018a*/ 	.byte	0x06
	.zero		1


	//   ....[8]....
        /*018c*/ 	.word	0x00000320
        /*0190*/ 	.word	0x000000ff
        /*0194*/ 	.word	0x00000040
        /*0198*/ 	.short	0x0100
        /*019a*/ 	.byte	0x06
	.zero		1


	//   ....[9]....
        /*019c*/ 	.word	0x00000330
        /*01a0*/ 	.word	0x000000ff
        /*01a4*/ 	.word	0x00000048
        /*01a8*/ 	.short	0x0100
        /*01aa*/ 	.byte	0x06
	.zero		1


	//   ....[10]....
        /*01ac*/ 	.word	0x000004b0
        /*01b0*/ 	.word	0x000000ff
        /*01b4*/ 	.word	0x00000050
        /*01b8*/ 	.short	0x0100
        /*01ba*/ 	.byte	0x07
	.zero		1


	//   ....[11]....
        /*01bc*/ 	.word	0x000004c0
        /*01c0*/ 	.word	0x000000ff
        /*01c4*/ 	.word	0x00000058
        /*01c8*/ 	.short	0x0100
        /*01ca*/ 	.byte	0x07
	.zero		1


	//   ....[12]....
        /*01cc*/ 	.word	0x000004d0
        /*01d0*/ 	.word	0x000000ff
        /*01d4*/ 	.word	0x00000060
        /*01d8*/ 	.short	0x0100
        /*01da*/ 	.byte	0x07
	.zero		1


	//   ....[13]....
        /*01dc*/ 	.word	0x000004e0
        /*01e0*/ 	.word	0x000000ff
        /*01e4*/ 	.word	0x00000068
        /*01e8*/ 	.short	0x0100
        /*01ea*/ 	.byte	0x07
	.zero		1


	//   ....[14]....
        /*01ec*/ 	.word	0x00000630
        /*01f0*/ 	.word	0x000000ff
        /*01f4*/ 	.word	0x00000070
        /*01f8*/ 	.short	0x0100
        /*01fa*/ 	.byte	0x06
	.zero		1


	//   ....[15]....
        /*01fc*/ 	.word	0x00000a90
        /*0200*/ 	.word	0x000000ff
        /*0204*/ 	.word	0x00000028
        /*0208*/ 	.short	0x010a
        /*020a*/ 	.byte	0x06
	.zero		1


	//   ....[16]....
        /*020c*/ 	.word	0x00000bc0
        /*0210*/ 	.word	0x000000ff
        /*0214*/ 	.word	0x00000028
        /*0218*/ 	.short	0x010a
        /*021a*/ 	.byte	0x09
	.zero		1


	//   ....[17]....
        /*021c*/ 	.word	0x00000d90
        /*0220*/ 	.word	0x000000ff
        /*0224*/ 	.word	0x00000028
        /*0228*/ 	.short	0x010a
        /*022a*/ 	.byte	0x1e
	.zero		1


	//   ....[18]....
        /*022c*/ 	.word	0x000010e0
        /*0230*/ 	.word	0x000000ff
        /*0234*/ 	.word	0x00000028
        /*0238*/ 	.short	0x010a
        /*023a*/ 	.byte	0x05
	.zero		1


	//   ....[19]....
        /*023c*/ 	.word	0x00001520
        /*0240*/ 	.word	0x000000ff
        /*0244*/ 	.word	0x00000000
        /*0248*/ 	.short	0x010a
        /*024a*/ 	.byte	0x06
	.zero		1


	//   ....[20]....
        /*024c*/ 	.word	0x00001530
        /*0250*/ 	.word	0x000000ff
        /*0254*/ 	.word	0x00000060
        /*0258*/ 	.short	0x010a
        /*025a*/ 	.byte	0x07
	.zero		1


	//   ....[21]....
        /*025c*/ 	.word	0x000016c0
        /*0260*/ 	.word	0x000000ff
        /*0264*/ 	.word	0x00000000
        /*0268*/ 	.short	0x010a
        /*026a*/ 	.byte	0x05
	.zero		1


	//   ....[22]....
        /*026c*/ 	.word	0x00001870
        /*0270*/ 	.word	0x000000ff
        /*0274*/ 	.word	0x00000000
        /*0278*/ 	.short	0x010a
        /*027a*/ 	.byte	0x06
	.zero		1


	//   ....[23]....
        /*027c*/ 	.word	0x00001a20
        /*0280*/ 	.word	0x00000000
        /*0284*/ 	.word	0x00000060
        /*0288*/ 	.short	0x010a
        /*028a*/ 	.byte	0xff
	.zero		1


	//   ....[24]....
        /*028c*/ 	.word	0x00001d20
        /*0290*/ 	.word	0x00000000
        /*0294*/ 	.word	0x00000000
        /*0298*/ 	.short	0x010a
        /*029a*/ 	.byte	0xff
	.zero		1


	//   ....[25]....
        /*029c*/ 	.word	0x00001d40
        /*02a0*/ 	.word	0x00000000
        /*02a4*/ 	.word	0x00000000
        /*02a8*/ 	.short	0x010a
        /*02aa*/ 	.byte	0xff
	.zero		1


	//   ....[26]....
        /*02ac*/ 	.word	0x00001f20
        /*02b0*/ 	.word	0x00000008
        /*02b4*/ 	.word	0x00000000
        /*02b8*/ 	.short	0x010a
        /*02ba*/ 	.byte	0xff
	.zero		1


	//   ....[27]....
        /*02bc*/ 	.word	0x00001f40
        /*02c0*/ 	.word	0x00000008
        /*02c4*/ 	.word	0x00000000
        /*02c8*/ 	.short	0x010a
        /*02ca*/ 	.byte	0xff
	.zero		1


	//   ....[28]....
        /*02cc*/ 	.word	0x00002030
        /*02d0*/ 	.word	0x00000008
        /*02d4*/ 	.word	0x00000000
        /*02d8*/ 	.short	0x0101
        /*02da*/ 	.byte	0xff
	.zero		1


	//   ....[29]....
        /*02dc*/ 	.word	0x00002750
        /*02e0*/ 	.word	0x000000ff
        /*02e4*/ 	.word	0x00000050
        /*02e8*/ 	.short	0x010a
        /*02ea*/ 	.byte	0x1a
	.zero		1


	//   ....[30]....
        /*02ec*/ 	.word	0x000040b0
        /*02f0*/ 	.word	0x000000ff
        /*02f4*/ 	.word	0x00000000
        /*02f8*/ 	.short	0x0101
        /*02fa*/ 	.byte	0x1a
	.zero		1


	//   ....[31]....
        /*02fc*/ 	.word	0x000043c0
        /*0300*/ 	.word	0x00000005
        /*0304*/ 	.word	0x00000000
        /*0308*/ 	.short	0x0101
        /*030a*/ 	.byte	0xff
	.zero		1


	//   ....[32]....
        /*030c*/ 	.word	0x000043d0
        /*0310*/ 	.word	0x00000002
        /*0314*/ 	.word	0x00000070
        /*0318*/ 	.short	0x010a
        /*031a*/ 	.byte	0xff
	.zero		1


	//   ....[33]....
        /*031c*/ 	.word	0x000046b0
        /*0320*/ 	.word	0x00000000
        /*0324*/ 	.word	0x00000028
        /*0328*/ 	.short	0x010a
        /*032a*/ 	.byte	0xff
	.zero		1


	//   ....[34]....
        /*032c*/ 	.word	0x00004730
        /*0330*/ 	.word	0x00000000
        /*0334*/ 	.word	0x00000028
        /*0338*/ 	.short	0x010a
        /*033a*/ 	.byte	0xff
	.zero		1


	//   ....[35]....
        /*033c*/ 	.word	0x000047a0
        /*0340*/ 	.word	0x00000000
        /*0344*/ 	.word	0x00000060
        /*0348*/ 	.short	0x010a
        /*034a*/ 	.byte	0xff
	.zero		1


	//   ....[36]....
        /*034c*/ 	.word	0x00004820
        /*0350*/ 	.word	0x00000000
        /*0354*/ 	.word	0x00000000
        /*0358*/ 	.short	0x010a
        /*035a*/ 	.byte	0xff
	.zero		1


	//   ....[37]....
        /*035c*/ 	.word	0x00004880
        /*0360*/ 	.word	0x00000000
        /*0364*/ 	.word	0x00000060
        /*0368*/ 	.short	0x010a
        /*036a*/ 	.byte	0xff
	.zero		1


	//   ....[38]....
        /*036c*/ 	.word	0x000048e0
        /*0370*/ 	.word	0x00000000
        /*0374*/ 	.word	0x00000000
        /*0378*/ 	.short	0x010a
        /*037a*/ 	.byte	0xff
	.zero		1


	//   ....[39]....
        /*037c*/ 	.word	0x00004940
        /*0380*/ 	.word	0x00000008
        /*0384*/ 	.word	0x00000000
        /*0388*/ 	.short	0x010a
        /*038a*/ 	.byte	0xff
	.zero		1


	//   ....[40]....
        /*038c*/ 	.word	0x000049b0
        /*0390*/ 	.word	0x00000004
        /*0394*/ 	.word	0x00000050
        /*0398*/ 	.short	0x010a
        /*039a*/ 	.byte	0xff
	.zero		1


	//   ....[41]....
        /*039c*/ 	.word	0x00004a00
        /*03a0*/ 	.word	0x00000002
        /*03a4*/ 	.word	0x00000070
        /*03a8*/ 	.short	0x010a
        /*03aa*/ 	.byte	0xff
	.zero		1


	//----- nvinfo : EIATTR_NUM_MBARRIERS
	.align		4
.L_46:
        /*03ac*/ 	.byte	0x03, 0x38
        /*03ae*/ 	.short	0x000f


	//----- nvinfo : EIATTR_EXIT_INSTR_OFFSETS
	.align		4
        /*03b0*/ 	.byte	0x04, 0x1c
        /*03b2*/ 	.short	(.L_48 - .L_47)


	//   ....[0]....
.L_47:
        /*03b4*/ 	.word	0x00001a60


	//   ....[1]....
        /*03b8*/ 	.word	0x00004670


	//----- nvinfo : EIATTR_REQNTID
	.align		4
.L_48:
        /*03bc*/ 	.byte	0x04, 0x10
        /*03be*/ 	.short	(.L_50 - .L_49)
.L_49:
        /*03c0*/ 	.word	0x000000c0
        /*03c4*/ 	.word	0x00000001
        /*03c8*/ 	.word	0x00000001


	//----- nvinfo : EIATTR_CRS_STACK_SIZE
	.align		4
.L_50:
        /*03cc*/ 	.byte	0x04, 0x1e
        /*03ce*/ 	.short	(.L_52 - .L_51)
.L_51:
        /*03d0*/ 	.word	0x00000000


	//----- nvinfo : EIATTR_CBANK_PARAM_SIZE
	.align		4
.L_52:
        /*03d4*/ 	.byte	0x03, 0x19
        /*03d6*/ 	.short	0x0268


	//----- nvinfo : EIATTR_PARAM_CBANK
	.align		4
        /*03d8*/ 	.byte	0x04, 0x0a
        /*03da*/ 	.short	(.L_54 - .L_53)
	.align		4
.L_53:
        /*03dc*/ 	.word	index@(.nv.constant0.kernel_cutlass_kernel_cudnngemm_swigludense_gemm_persistent_swigluPersistentDenseGemmKernel_object_at__TiledMMA_ThrLayoutVMNK21111000_PermutationMNK____MMAAtom_ThrID21_ShapeMNK25625632_TV_0)
        /*03e0*/ 	.short	0x0380
        /*03e2*/ 	.short	0x0268


	//----- nvinfo : EIATTR_SW_WAR
	.align		4
.L_54:
        /*03e4*/ 	.byte	0x04, 0x36
        /*03e6*/ 	.short	(.L_56 - .L_55)
.L_55:
        /*03e8*/ 	.word	0x00000008
.L_56:


//--------------------- .nv.compat                --------------------------
	.section	.nv.compat,"",@"SHT_CUDA_COMPAT_INFO"
	.align	4
        /*0000*/ 	.byte	0x02, 0x02, 0x02, 0x00, 0x02, 0x05, 0x05, 0x00, 0x02, 0x03, 0x01, 0x00, 0x02, 0x06, 0x01, 0x00


//--------------------- .nv.callgraph             --------------------------
	.section	.nv.callgraph,"",@"SHT_CUDA_CALLGRAPH"
	.align	4
	.sectionentsize	8
	.align		4
        /*0000*/ 	.word	0x00000000
	.align		4
        /*0004*/ 	.word	0xffffffff
	.align		4
        /*0008*/ 	.word	0x00000000
	.align		4
        /*000c*/ 	.word	0xfffffffe
	.align		4
        /*0010*/ 	.word	0x00000000
	.align		4
        /*0014*/ 	.word	0xfffffffd
	.align		4
        /*0018*/ 	.word	0x00000000
	.align		4
        /*001c*/ 	.word	0xfffffffc


//--------------------- .text.kernel_cutlass_kernel_cudnngemm_swigludense_gemm_persistent_swigluPersistentDenseGemmKernel_object_at__TiledMMA_ThrLayoutVMNK21111000_PermutationMNK____MMAAtom_ThrID21_ShapeMNK25625632_TV_0 --------------------------
	.section	.text.kernel_cutlass_kernel_cudnngemm_swigludense_gemm_persistent_swigluPersistentDenseGemmKernel_object_at__TiledMMA_ThrLayoutVMNK21111000_PermutationMNK____MMAAtom_ThrID21_ShapeMNK25625632_TV_0,"ax",@progbits
	.align	128
        .global         kernel_cutlass_kernel_cudnngemm_swigludense_gemm_persistent_swigluPersistentDenseGemmKernel_object_at__TiledMMA_ThrLayoutVMNK21111000_PermutationMNK____MMAAtom_ThrID21_ShapeMNK25625632_TV_0
        .type           kernel_cutlass_kernel_cudnngemm_swigludense_gemm_persistent_swigluPersistentDenseGemmKernel_object_at__TiledMMA_ThrLayoutVMNK21111000_PermutationMNK____MMAAtom_ThrID21_ShapeMNK25625632_TV_0,@function
        .size           kernel_cutlass_kernel_cudnngemm_swigludense_gemm_persistent_swigluPersistentDenseGemmKernel_object_at__TiledMMA_ThrLayoutVMNK21111000_PermutationMNK____MMAAtom_ThrID21_ShapeMNK25625632_TV_0,(.L_x_71 - kernel_cutlass_kernel_cudnngemm_swigludense_gemm_persistent_swigluPersistentDenseGemmKernel_object_at__TiledMMA_ThrLayoutVMNK21111000_PermutationMNK____MMAAtom_ThrID21_ShapeMNK25625632_TV_0)
        .other          kernel_cutlass_kernel_cudnngemm_swigludense_gemm_persistent_swigluPersistentDenseGemmKernel_object_at__TiledMMA_ThrLayoutVMNK21111000_PermutationMNK____MMAAtom_ThrID21_ShapeMNK25625632_TV_0,@"STO_CUDA_ENTRY STV_DEFAULT"
kernel_cutlass_kernel_cudnngemm_swigludense_gemm_persistent_swigluPersistentDenseGemmKernel_object_at__TiledMMA_ThrLayoutVMNK21111000_PermutationMNK____MMAAtom_ThrID21_ShapeMNK25625632_TV_0:
.text.kernel_cutlass_kernel_cudnngemm_swigludense_gemm_persistent_swigluPersistentDenseGemmKernel_object_at__TiledMMA_ThrLayoutVMNK21111000_PermutationMNK____MMAAtom_ThrID21_ShapeMNK25625632_TV_0:
[----:B------:R-:W1:Y:S01]  /*0000*/  LDC R1, c[0x0][0x37c] ;  /* 0x0000df00ff017b82 */ /* 0x000e620000000800 */
[----:B------:R-:W2:Y:S07]  /*0010*/  S2R R4, SR_TID.X ;  /* 0x0000000000047919 */ /* 0x000eae0000002100 */
[----:B------:R-:W3:Y:S01]  /*0020*/  S2UR UR4, SR_CgaCtaId ;  /* 0x00000000000479c3 */ /* 0x000ee20000008800 */
[----:B------:R-:W4:Y:S01]  /*0030*/  LDCU.U8 UR7, c[0x0][0x382] ;  /* 0x00007040ff0777ac */ /* 0x000f220008000000 */
[----:B------:R-:W5:Y:S06]  /*0040*/  LDCU.U8 UR6, c[0x0][0x381] ;  /* 0x00007020ff0677ac */ /* 0x000f6c0008000000 */
[----:B------:R-:W2:Y:S01]  /*0050*/  S2UR UR22, SR_CTAID.X ;  /* 0x00000000001679c3 */ /* 0x000ea20000002500 */
[----:B------:R-:W2:Y:S01]  /*0060*/  LDCU UR5, c[0x0][0x36c] ;  /* 0x00006d80ff0577ac */ /* 0x000ea20008000800 */
[----:B----4-:R-:W-:-:S02]  /*0070*/  ULOP3.LUT UR7, UR7, 0x1, URZ, 0xc0, !UPT ;  /* 0x0000000107077892 */ /* 0x010fc4000f8ec0ff */
[----:B-----5:R-:W-:Y:S02]  /*0080*/  ULOP3.LUT UR6, UR6, 0x1, URZ, 0xc0, !UPT ;  /* 0x0000000106067892 */ /* 0x020fe4000f8ec0ff */
[----:B---3--:R-:W-:Y:S02]  /*0090*/  ULEA.HI UR13, UR4, UR4, URZ, 0x1 ;  /* 0x00000004040d7291 */ /* 0x008fe4000f8f08ff */
[----:B--2---:R-:W-:Y:S02]  /*00a0*/  UISETP.EQ.U32.AND UP2, UPT, UR5, 0x1, UPT ;  /* 0x000000010500788c */ /* 0x004fe4000bf42070 */
[----:B------:R-:W-:Y:S01]  /*00b0*/  UISETP.NE.U32.AND UP6, UPT, UR7, 0x1, UPT ;  /* 0x000000010700788c */ /* 0x000fe2000bfc5070 */
[----:B------:R-:W-:Y:S01]  /*00c0*/  SHF.R.U32.HI R0, RZ, 0x5, R4 ;  /* 0x00000005ff007819 */ /* 0x000fe20000011604 */
[----:B------:R-:W-:Y:S02]  /*00d0*/  ULOP3.LUT UR22, UR22, 0x1, URZ, 0xc0, !UPT ;  /* 0x0000000116167892 */ /* 0x000fe4000f8ec0ff */
[----:B------:R-:W-:Y:S01]  /*00e0*/  UISETP.NE.U32.AND UP5, UPT, UR6, 0x1, UPT ;  /* 0x000000010600788c */ /* 0x000fe2000bfa5070 */
[----:B------:R-:W-:Y:S01]  /*00f0*/  R2UR UR23, R0 ;  /* 0x00000000001772ca */ /* 0x000fe200000e0000 */
[----:B------:R-:W-:-:S12]  /*0100*/  ULOP3.LUT UR12, UR13, 0xfffffffe, URZ, 0xc0, !UPT ;  /* 0xfffffffe0d0c7892 */ /* 0x000fd8000f8ec0ff */
[----:B------:R-:W-:Y:S02]  /*0110*/  UISETP.NE.AND UP4, UPT, UR23, 0x5, UPT ;  /* 0x000000051700788c */ /* 0x000fe4000bf85270 */
[----:B------:R-:W-:-:S07]  /*0120*/  UISETP.NE.AND UP3, UPT, UR23, URZ, UPT ;  /* 0x000000ff1700728c */ /* 0x000fce000bf65270 */
[----:B-1----:R-:W-:Y:S05]  /*0130*/  BRA.U UP4, `(.L_x_0) ;  /* 0x0000000104387547 */ /* 0x002fea000b800000 */
[----:B------:R-:W1:Y:S02]  /*0140*/  LDCU.64 UR6, c[0x0][0x348] ;  /* 0x00006900ff0677ac */ /* 0x000e640008000a00 */
[----:B-1----:R-:W-:Y:S02]  /*0150*/  UIADD3 UR14, UP1, UPT, UR6, 0x40, URZ ;  /* 0x00000040060e7890 */ /* 0x002fe4000ff3e0ff */
[----:B------:R-:W-:Y:S02]  /*0160*/  UIADD3 UR10, UP0, UPT, UR6, 0xc0, URZ ;  /* 0x000000c0060a7890 */ /* 0x000fe4000ff1e0ff */
[----:B------:R-:W-:Y:S02]  /*0170*/  UIADD3.X UR15, UPT, UPT, URZ, UR7, URZ, UP1, !UPT ;  /* 0x00000007ff0f7290 */ /* 0x000fe40008ffe4ff */
[----:B------:R-:W-:Y:S02]  /*0180*/  UIADD3 UR8, UP1, UPT, UR6, 0x140, URZ ;  /* 0x0000014006087890 */ /* 0x000fe4000ff3e0ff */
[----:B------:R-:W-:-:S02]  /*0190*/  UIADD3.X UR11, UPT, UPT, URZ, UR7, URZ, UP0, !UPT ;  /* 0x00000007ff0b7290 */ /* 0x000fc400087fe4ff */
[----:B------:R-:W-:Y:S02]  /*01a0*/  UIADD3 UR6, UP0, UPT, UR6, 0x1c0, URZ ;  /* 0x000001c006067890 */ /* 0x000fe4000ff1e0ff */
[----:B------:R-:W-:Y:S01]  /*01b0*/  UIADD3.X UR9, UPT, UPT, URZ, UR7, URZ, UP1, !UPT ;  /* 0x00000007ff097290 */ /* 0x000fe20008ffe4ff */
[----:B------:R1:W-:Y:S01]  /*01c0*/  UTMACCTL.PF [UR14] ;  /* 0x000000000e0079b9 */ /* 0x0003e20008040000 */
[----:B------:R-:W-:-:S03]  /*01d0*/  UIADD3.X UR7, UPT, UPT, URZ, UR7, URZ, UP0, !UPT ;  /* 0x00000007ff077290 */ /* 0x000fc600087fe4ff */
[----:B------:R1:W-:Y:S04]  /*01e0*/  UTMACCTL.PF [UR10] ;  /* 0x000000000a0079b9 */ /* 0x0003e80008040000 */
[----:B------:R1:W-:Y:S02]  /*01f0*/  UTMACCTL.PF [UR8] ;  /* 0x00000000080079b9 */ /* 0x0003e40008040000 */
[----:B------:R1:W-:Y:S02]  /*0200*/  UTMACCTL.PF [UR6] ;  /* 0x00000000060079b9 */ /* 0x0003e40008040000 */
[----:B-1----:R-:W-:Y:S01]  /*0210*/  NOP ;  /* 0x0000000000007918 */ /* 0x002fe20000000000 */
.L_x_0:
[----:B------:R-:W-:Y:S05]  /*0220*/  BRA.U UP3, `(.L_x_1) ;  /* 0x0000000103487547 */ /* 0x000fea000b800000 */
[----:B------:R-:W-:Y:S01]  /*0230*/  UMOV UR6, 0x400 ;  /* 0x0000040000067882 */ /* 0x000fe20000000000 */
[----:B------:R-:W-:Y:S01]  /*0240*/  UMOV UR5, 0x1 ;  /* 0x0000000100057882 */ /* 0x000fe20000000000 */
[----:B------:R-:W-:Y:S02]  /*0250*/  ULEA UR6, UR4, UR6, 0x18 ;  /* 0x0000000604067291 */ /* 0x000fe4000f8ec0ff */
[----:B------:R-:W-:-:S04]  /*0260*/  UIADD3 UR8, UPT, UPT, -UR5, 0x100000, URZ ;  /* 0x0010000005087890 */ /* 0x000fc8000fffe1ff */
[----:B------:R-:W-:Y:S02]  /*0270*/  USHF.L.U32 UR9, UR8, 0xb, URZ ;  /* 0x0000000b08097899 */ /* 0x000fe400080006ff */
[----:B------:R-:W-:Y:S01]  /*0280*/  USHF.L.U32 UR8, UR8, 0x1, URZ ;  /* 0x0000000108087899 */ /* 0x000fe200080006ff */
[----:B------:R-:W1:Y:S11]  /*0290*/  FENCE.VIEW.ASYNC.S ;  /* 0x00000000000073c6 */ /* 0x000e760000000000 */
[----:B-1----:R1:W2:Y:S01]  /*02a0*/  SYNCS.EXCH.64 URZ, [UR6], UR8 ;  /* 0x0000000806ff75b2 */ /* 0x0022a20008000100 */
[----:B------:R1:W3:Y:S01]  /*02b0*/  SYNCS.EXCH.64 URZ, [UR6+0x8], UR8 ;  /* 0x0000080806ff75b2 */ /* 0x0002e20008000100 */
[----:B------:R1:W4:Y:S01]  /*02c0*/  SYNCS.EXCH.64 URZ, [UR6+0x10], UR8 ;  /* 0x0000100806ff75b2 */ /* 0x0003220008000100 */
[----:B------:R1:W5:Y:S01]  /*02d0*/  SYNCS.EXCH.64 URZ, [UR6+0x18], UR8 ;  /* 0x0000180806ff75b2 */ /* 0x0003620008000100 */
[----:B------:R1:W1:Y:S01]  /*02e0*/  SYNCS.EXCH.64 URZ, [UR6+0x20], UR8 ;  /* 0x0000200806ff75b2 */ /* 0x0002620008000100 */
[----:B------:R1:W1:Y:S01]  /*02f0*/  SYNCS.EXCH.64 URZ, [UR6+0x28], UR8 ;  /* 0x0000280806ff75b2 */ /* 0x0002620008000100 */
[----:B------:R1:W1:Y:S01]  /*0300*/  SYNCS.EXCH.64 URZ, [UR6+0x30], UR8 ;  /* 0x0000300806ff75b2 */ /* 0x0002620008000100 */
[----:B------:R1:W1:Y:S01]  /*0310*/  SYNCS.EXCH.64 URZ, [UR6+0x38], UR8 ;  /* 0x0000380806ff75b2 */ /* 0x0002620008000100 */
[----:B------:R1:W1:Y:S01]  /*0320*/  SYNCS.EXCH.64 URZ, [UR6+0x40], UR8 ;  /* 0x0000400806ff75b2 */ /* 0x0002620008000100 */
[----:B------:R1:W1:Y:S01]  /*0330*/  SYNCS.EXCH.64 URZ, [UR6+0x48], UR8 ;  /* 0x0000480806ff75b2 */ /* 0x0002620008000100 */
[----:B------:R-:W-:Y:S01]  /*0340*/  NOP ;  /* 0x0000000000007918 */ /* 0x000fe20000000000 */
.L_x_1:
[----:B------:R-:W-:Y:S01]  /*0350*/  NOP ;  /* 0x0000000000007918 */ /* 0x000fe20000000000 */
[----:B------:R-:W-:Y:S05]  /*0360*/  BRA.U !UP2, `(.L_x_2) ;  /* 0x000000010a087547 */ /* 0x000fea000b800000 */
[----:B-12345:R-:W-:Y:S01]  /*0370*/  UCGABAR_ARV ;  /* 0x00000000000079c7 */ /* 0x03efe20008000000 */
[----:B------:R-:W-:Y:S05]  /*0380*/  BRA `(.L_x_3) ;  /* 0x0000000000047947 */ /* 0x000fea0003800000 */
.L_x_2:
[----:B-12345:R-:W-:Y:S01]  /*0390*/  NOP ;  /* 0x0000000000007918 */ /* 0x03efe20000000000 */
.L_x_3:
[----:B------:R-:W-:Y:S05]  /*03a0*/  BRA.U !UP2, `(.L_x_4) ;  /* 0x000000010a0c7547 */ /* 0x000fea000b800000 */
[----:B------:R-:W-:Y:S01]  /*03b0*/  UCGABAR_WAIT ;  /* 0x0000000000007dc7 */ /* 0x000fe20008000000 */
[----:B------:R-:W-:Y:S01]  /*03c0*/  CCTL.IVALL ;  /* 0x00000000ff00798f */ /* 0x000fe20002000000 */
[----:B------:R-:W-:Y:S05]  /*03d0*/  BRA `(.L_x_5) ;  /* 0x0000000000047947 */ /* 0x000fea0003800000 */
.L_x_4:
[----:B------:R-:W-:Y:S06]  /*03e0*/  BAR.SYNC.DEFER_BLOCKING 0x0 ;  /* 0x0000000000007b1d */ /* 0x000fec0000010000 */
.L_x_5:
[----:B------:R-:W-:Y:S05]  /*03f0*/  BRA.U UP3, `(.L_x_6) ;  /* 0x0000000103407547 */ /* 0x000fea000b800000 */
[----:B------:R-:W-:Y:S01]  /*0400*/  UMOV UR7, 0x400 ;  /* 0x0000040000077882 */ /* 0x000fe20000000000 */
[----:B------:R-:W-:Y:S01]  /*0410*/  UMOV UR6, 0x1 ;  /* 0x0000000100067882 */ /* 0x000fe20000000000 */
[----:B------:R-:W-:Y:S01]  /*0420*/  UMOV UR5, 0x8 ;  /* 0x0000000800057882 */ /* 0x000fe20000000000 */
[----:B------:R-:W-:Y:S02]  /*0430*/  ULEA UR7, UR4, UR7, 0x18 ;  /* 0x0000000704077291 */ /* 0x000fe4000f8ec0ff */
[----:B------:R-:W-:-:S04]  /*0440*/  UIADD3 UR8, UPT, UPT, -UR6, 0x100000, URZ ;  /* 0x0010000006087890 */ /* 0x000fc8000fffe1ff */
[----:B------:R-:W-:Y:S02]  /*0450*/  USHF.L.U32 UR9, UR8, 0xb, URZ ;  /* 0x0000000b08097899 */ /* 0x000fe400080006ff */
[----:B------:R-:W-:Y:S02]  /*0460*/  USHF.L.U32 UR8, UR8, 0x1, URZ ;  /* 0x0000000108087899 */ /* 0x000fe400080006ff */
[----:B------:R-:W-:-:S04]  /*0470*/  UIADD3 UR10, UPT, UPT, -UR5, 0x100000, URZ ;  /* 0x00100000050a7890 */ /* 0x000fc8000fffe1ff */
[----:B------:R-:W-:Y:S02]  /*0480*/  USHF.L.U32 UR11, UR10, 0xb, URZ ;  /* 0x0000000b0a0b7899 */ /* 0x000fe400080006ff */
[----:B------:R-:W-:Y:S01]  /*0490*/  USHF.L.U32 UR10, UR10, 0x1, URZ ;  /* 0x000000010a0a7899 */ /* 0x000fe200080006ff */
[----:B------:R-:W1:Y:S03]  /*04a0*/  FENCE.VIEW.ASYNC.S ;  /* 0x00000000000073c6 */ /* 0x000e660000000000 */
[----:B-1----:R1:W2:Y:S01]  /*04b0*/  SYNCS.EXCH.64 URZ, [UR7+0x50], UR8 ;  /* 0x0000500807ff75b2 */ /* 0x0022a20008000100 */
[----:B------:R1:W3:Y:S07]  /*04c0*/  SYNCS.EXCH.64 URZ, [UR7+0x58], UR8 ;  /* 0x0000580807ff75b2 */ /* 0x0002ee0008000100 */
[----:B------:R1:W4:Y:S01]  /*04d0*/  SYNCS.EXCH.64 URZ, [UR7+0x60], UR10 ;  /* 0x0000600a07ff75b2 */ /* 0x0003220008000100 */
[----:B------:R1:W5:Y:S01]  /*04e0*/  SYNCS.EXCH.64 URZ, [UR7+0x68], UR10 ;  /* 0x0000680a07ff75b2 */ /* 0x0003620008000100 */
[----:B------:R-:W-:Y:S01]  /*04f0*/  NOP ;  /* 0x0000000000007918 */ /* 0x000fe20000000000 */
.L_x_6:
[----:B------:R-:W-:Y:S01]  /*0500*/  NOP ;  /* 0x0000000000007918 */ /* 0x000fe20000000000 */
[----:B------:R-:W-:Y:S05]  /*0510*/  BRA.U !UP2, `(.L_x_7) ;  /* 0x000000010a087547 */ /* 0x000fea000b800000 */
[----:B--2345:R-:W-:Y:S01]  /*0520*/  UCGABAR_ARV ;  /* 0x00000000000079c7 */ /* 0x03cfe20008000000 */
[----:B------:R-:W-:Y:S05]  /*0530*/  BRA `(.L_x_8) ;  /* 0x0000000000047947 */ /* 0x000fea0003800000 */
.L_x_7:
[----:B--2345:R-:W-:Y:S01]  /*0540*/  NOP ;  /* 0x0000000000007918 */ /* 0x03cfe20000000000 */
.L_x_8:
[----:B------:R-:W-:Y:S05]  /*0550*/  BRA.U !UP2, `(.L_x_9) ;  /* 0x000000010a0c7547 */ /* 0x000fea000b800000 */
[----:B------:R-:W-:Y:S01]  /*0560*/  UCGABAR_WAIT ;  /* 0x0000000000007dc7 */ /* 0x000fe20008000000 */
[----:B------:R-:W-:Y:S01]  /*0570*/  CCTL.IVALL ;  /* 0x00000000ff00798f */ /* 0x000fe20002000000 */
[----:B------:R-:W-:Y:S05]  /*0580*/  BRA `(.L_x_10) ;  /* 0x0000000000047947 */ /* 0x000fea0003800000 */
.L_x_9:
[----:B------:R-:W-:Y:S06]  /*0590*/  BAR.SYNC.DEFER_BLOCKING 0x0 ;  /* 0x0000000000007b1d */ /* 0x000fec0000010000 */
.L_x_10:
[----:B------:R-:W-:Y:S05]  /*05a0*/  BRA.U UP4, `(.L_x_11) ;  /* 0x0000000104287547 */ /* 0x000fea000b800000 */
[----:B------:R-:W-:Y:S01]  /*05b0*/  UMOV UR6, 0x400 ;  /* 0x0000040000067882 */ /* 0x000fe20000000000 */
[----:B------:R-:W-:Y:S01]  /*05c0*/  UMOV UR5, 0x20 ;  /* 0x0000002000057882 */ /* 0x000fe20000000000 */
[----:B------:R-:W-:Y:S02]  /*05d0*/  ULEA UR6, UR4, UR6, 0x18 ;  /* 0x0000000604067291 */ /* 0x000fe4000f8ec0ff */
[----:B-1----:R-:W-:-:S04]  /*05e0*/  UIADD3 UR8, UPT, UPT, -UR5, 0x100000, URZ ;  /* 0x0010000005087890 */ /* 0x002fc8000fffe1ff */
[----:B------:R-:W-:Y:S02]  /*05f0*/  USHF.L.U32 UR9, UR8, 0xb, URZ ;  /* 0x0000000b08097899 */ /* 0x000fe400080006ff */
[----:B------:R-:W-:Y:S01]  /*0600*/  USHF.L.U32 UR8, UR8, 0x1, URZ ;  /* 0x0000000108087899 */ /* 0x000fe200080006ff */
[----:B------:R-:W-:Y:S01]  /*0610*/  ELECT P0, URZ, PT ;  /* 0x0000000000ff782f */ /* 0x000fe20003800000 */
[----:B------:R-:W1:Y:S10]  /*0620*/  FENCE.VIEW.ASYNC.S ;  /* 0x00000000000073c6 */ /* 0x000e740000000000 */
[----:B-1----:R2:W3:Y:S02]  /*0630*/  SYNCS.EXCH.64 URZ, [UR6+0x70], UR8 ;  /* 0x0000700806ff75b2 */ /* 0x0024e40008000100 */
[----:B--2---:R-:W-:Y:S01]  /*0640*/  NOP ;  /* 0x0000000000007918 */ /* 0x004fe20000000000 */
.L_x_11:
[----:B------:R-:W-:Y:S01]  /*0650*/  NOP ;  /* 0x0000000000007918 */ /* 0x000fe20000000000 */
[----:B------:R-:W-:Y:S05]  /*0660*/  BRA.U !UP2, `(.L_x_12) ;  /* 0x000000010a087547 */ /* 0x000fea000b800000 */
[----:B---3--:R-:W-:Y:S01]  /*0670*/  UCGABAR_ARV ;  /* 0x00000000000079c7 */ /* 0x008fe20008000000 */
[----:B------:R-:W-:Y:S05]  /*0680*/  BRA `(.L_x_13) ;  /* 0x0000000000047947 */ /* 0x000fea0003800000 */
.L_x_12:
[----:B---3--:R-:W-:Y:S01]  /*0690*/  NOP ;  /* 0x0000000000007918 */ /* 0x008fe20000000000 */
.L_x_13:
[----:B------:R-:W-:Y:S01]  /*06a0*/  USHF.L.U32 UR21, UR22, 0x7, URZ ;  /* 0x0000000716157899 */ /* 0x000fe200080006ff */
[----:B------:R-:W-:Y:S05]  /*06b0*/  BRA.U !UP2, `(.L_x_14) ;  /* 0x000000010a0c7547 */ /* 0x000fea000b800000 */
[----:B------:R-:W-:Y:S01]  /*06c0*/  UCGABAR_WAIT ;  /* 0x0000000000007dc7 */ /* 0x000fe20008000000 */
[----:B------:R-:W-:Y:S01]  /*06d0*/  CCTL.IVALL ;  /* 0x00000000ff00798f */ /* 0x000fe20002000000 */
[----:B------:R-:W-:Y:S05]  /*06e0*/  BRA `(.L_x_15) ;  /* 0x0000000000047947 */ /* 0x000fea0003800000 */
.L_x_14:
[----:B------:R-:W-:Y:S06]  /*06f0*/  BAR.SYNC.DEFER_BLOCKING 0x0 ;  /* 0x0000000000007b1d */ /* 0x000fec0000010000 */
.L_x_15:
[----:B------:R-:W2:Y:S01]  /*0700*/  LDCU.U8 UR20, c[0x0][0x5c8] ;  /* 0x0000b900ff1477ac */ /* 0x000ea20008000000 */
[----:B------:R-:W3:Y:S01]  /*0710*/  LDCU.U8 UR19, c[0x0][0x5c9] ;  /* 0x0000b920ff1377ac */ /* 0x000ee20008000000 */
[----:B------:R-:W4:Y:S01]  /*0720*/  LDCU.U8 UR18, c[0x0][0x5d4] ;  /* 0x0000ba80ff1277ac */ /* 0x000f220008000000 */
[----:B------:R-:W5:Y:S01]  /*0730*/  LDCU.U8 UR17, c[0x0][0x5e0] ;  /* 0x0000bc00ff1177ac */ /* 0x000f620008000000 */
[----:B------:R-:W1:Y:S01]  /*0740*/  LDCU.U8 UR16, c[0x0][0x5e1] ;  /* 0x0000bc20ff1077ac */ /* 0x000e620008000000 */
[----:B------:R-:W1:Y:S01]  /*0750*/  LDCU.U8 UR15, c[0x0][0x5d5] ;  /* 0x0000baa0ff0f77ac */ /* 0x000e620008000000 */
[----:B------:R-:W-:Y:S05]  /*0760*/  BRA.U UP4, `(.L_x_16) ;  /* 0x0000000904747547 */ /* 0x000fea000b800000 */
[----:B------:R-:W5:Y:S01]  /*0770*/  S2UR UR27, SR_CTAID.Z ;  /* 0x00000000001b79c3 */ /* 0x000f620000002700 */
[----:B------:R-:W-:Y:S01]  /*0780*/  UMOV UR26, 0x1 ;  /* 0x00000001001a7882 */ /* 0x000fe20000000000 */
[----:B------:R-:W-:Y:S01]  /*0790*/  UMOV UR25, URZ ;  /* 0x000000ff00197c82 */ /* 0x000fe20008000000 */
[----:B-----5:R-:W-:-:S09]  /*07a0*/  UISETP.GT.U32.AND UP0, UPT, UR27, 0xff, UPT ;  /* 0x000000ff1b00788c */ /* 0x020fd2000bf04070 */
[----:B------:R-:W-:Y:S05]  /*07b0*/  BRA.U UP0, `(.L_x_17) ;  /* 0x0000000500ec7547 */ /* 0x000fea000b800000 */
[----:B------:R-:W5:Y:S01]  /*07c0*/  LDCU.64 UR4, c[0x0][0x5c0] ;  /* 0x0000b800ff0477ac */ /* 0x000f620008000a00 */
[----:B------:R-:W4:Y:S01]  /*07d0*/  S2UR UR14, SR_CgaCtaId ;  /* 0x00000000000e79c3 */ /* 0x000f220000008800 */
[----:B-1----:R-:W1:Y:S01]  /*07e0*/  LDCU UR8, c[0x0][0x5d0] ;  /* 0x0000ba00ff0877ac */ /* 0x002e620008000800 */
[----:B------:R-:W3:Y:S01]  /*07f0*/  LDCU UR11, c[0x0][0x374] ;  /* 0x00006e80ff0b77ac */ /* 0x000ee20008000800 */
[----:B------:R-:W3:Y:S01]  /*0800*/  LDCU UR10, c[0x0][0x370] ;  /* 0x00006e00ff0a77ac */ /* 0x000ee20008000800 */
[----:B------:R-:W2:Y:S01]  /*0810*/  LDCU.64 UR28, c[0x0][0x348] ;  /* 0x00006900ff1c77ac */ /* 0x000ea20008000a00 */
[----:B-----5:R-:W-:Y:S01]  /*0820*/  UIMAD.WIDE.U32 UR6, UR27, UR5, URZ ;  /* 0x000000051b0672a5 */ /* 0x020fe2000f8e00ff */
[----:B------:R-:W-:-:S03]  /*0830*/  UMOV UR26, 0x1 ;  /* 0x00000001001a7882 */ /* 0x000fc60000000000 */
[----:B------:R-:W-:-:S04]  /*0840*/  UIADD3 UR5, UPT, UPT, UR27, -UR7, URZ ;  /* 0x800000071b057290 */ /* 0x000fc8000fffe0ff */
[----:B--2---:R-:W-:Y:S02]  /*0850*/  USHF.R.U32.HI UR5, URZ, UR20, UR5 ;  /* 0x00000014ff057299 */ /* 0x004fe40008011605 */
[----:B---3--:R-:W-:Y:S02]  /*0860*/  UIMAD UR10, UR11, UR10, URZ ;  /* 0x0000000a0b0a72a4 */ /* 0x008fe4000f8e02ff */
[----:B------:R-:W-:-:S04]  /*0870*/  UIADD3 UR5, UPT, UPT, UR7, UR5, URZ ;  /* 0x0000000507057290 */ /* 0x000fc8000fffe0ff */
[----:B------:R-:W-:-:S04]  /*0880*/  USHF.R.U32.HI UR6, URZ, UR19, UR5 ;  /* 0x00000013ff067299 */ /* 0x000fc80008011605 */
[----:B------:R-:W-:-:S04]  /*0890*/  UIADD3 UR6, UPT, UPT, -UR6, URZ, URZ ;  /* 0x000000ff06067290 */ /* 0x000fc8000fffe1ff */
[----:B------:R-:W-:Y:S01]  /*08a0*/  UIMAD UR6, UR6, UR4, UR27 ;  /* 0x00000004060672a4 */ /* 0x000fe2000f8e021b */
[----:B------:R-:W2:Y:S03]  /*08b0*/  LDCU.64 UR4, c[0x0][0x5d8] ;  /* 0x0000bb00ff0477ac */ /* 0x000ea60008000a00 */
[----:B-1----:R-:W-:-:S04]  /*08c0*/  UIMAD.WIDE.U32 UR8, UR6, UR8, URZ ;  /* 0x00000008060872a5 */ /* 0x002fc8000f8e00ff */
[----:B------:R-:W-:-:S04]  /*08d0*/  UIADD3 UR7, UPT, UPT, UR6, -UR9, URZ ;  /* 0x8000000906077290 */ /* 0x000fc8000fffe0ff */
[----:B----4-:R-:W-:-:S04]  /*08e0*/  USHF.R.U32.HI UR7, URZ, UR18, UR7 ;  /* 0x00000012ff077299 */ /* 0x010fc80008011607 */
[----:B------:R-:W-:Y:S01]  /*08f0*/  UIADD3 UR7, UPT, UPT, UR9, UR7, URZ ;  /* 0x0000000709077290 */ /* 0x000fe2000fffe0ff */
[----:B------:R-:W1:Y:S03]  /*0900*/  LDCU UR9, c[0x0][0x378] ;  /* 0x00006f00ff0977ac */ /* 0x000e660008000800 */
[----:B------:R-:W-:-:S04]  /*0910*/  USHF.R.U32.HI UR8, URZ, UR15, UR7 ;  /* 0x0000000fff087299 */ /* 0x000fc80008011607 */
[----:B--2---:R-:W-:-:S07]  /*0920*/  UIMAD.WIDE.U32 UR24, UR8, UR5, URZ ;  /* 0x00000005081872a5 */ /* 0x004fce000f8e00ff */
[----:B------:R-:W-:Y:S01]  /*0930*/  UMOV UR5, UR25 ;  /* 0x0000001900057c82 */ /* 0x000fe20008000000 */
[----:B------:R-:W-:Y:S01]  /*0940*/  UMOV UR25, URZ ;  /* 0x000000ff00197c82 */ /* 0x000fe20008000000 */
[----:B------:R-:W-:Y:S02]  /*0950*/  UIADD3 UR7, UPT, UPT, UR8, -UR5, URZ ;  /* 0x8000000508077290 */ /* 0x000fe4000fffe0ff */
[----:B-1----:R-:W-:Y:S02]  /*0960*/  UIMAD UR24, UR10, UR9, URZ ;  /* 0x000000090a1872a4 */ /* 0x002fe4000f8e02ff */
[----:B------:R-:W-:Y:S02]  /*0970*/  USHF.R.U32.HI UR7, URZ, UR17, UR7 ;  /* 0x00000011ff077299 */ /* 0x000fe40008011607 */
[----:B------:R-:W-:Y:S02]  /*0980*/  ULEA.HI UR24, UR24, UR24, URZ, 0x1 ;  /* 0x0000001818187291 */ /* 0x000fe4000f8f08ff */
[----:B------:R-:W-:Y:S01]  /*0990*/  UIADD3 UR7, UPT, UPT, UR5, UR7, URZ ;  /* 0x0000000705077290 */ /* 0x000fe2000fffe0ff */
[----:B------:R-:W1:Y:S03]  /*09a0*/  LDCU UR5, c[0x0][0x5cc] ;  /* 0x0000b980ff0577ac */ /* 0x000e660008000800 */
[----:B------:R-:W-:Y:S01]  /*09b0*/  USHF.R.U32.HI UR7, URZ, UR16, UR7 ;  /* 0x00000010ff077299 */ /* 0x000fe20008011607 */
[----:B------:R-:W-:Y:S01]  /*09c0*/  UMOV UR9, 0x400 ;  /* 0x0000040000097882 */ /* 0x000fe20000000000 */
[----:B------:R-:W-:-:S02]  /*09d0*/  USHF.R.S32.HI UR24, URZ, 0x1, UR24 ;  /* 0x00000001ff187899 */ /* 0x000fc40008011418 */
[----:B------:R-:W-:Y:S02]  /*09e0*/  UIADD3 UR7, UPT, UPT, -UR7, URZ, URZ ;  /* 0x000000ff07077290 */ /* 0x000fe4000fffe1ff */
[----:B------:R-:W-:Y:S02]  /*09f0*/  ULEA UR14, UR14, UR9, 0x18 ;  /* 0x000000090e0e7291 */ /* 0x000fe4000f8ec0ff */
[----:B------:R-:W-:Y:S02]  /*0a00*/  UIMAD UR7, UR7, UR4, UR8 ;  /* 0x00000004070772a4 */ /* 0x000fe4000f8e0208 */
[----:B------:R-:W-:-:S04]  /*0a10*/  UIADD3 UR4, UPT, UPT, -UR8, URZ, URZ ;  /* 0x000000ff08047290 */ /* 0x000fc8000fffe1ff */
[----:B-1----:R-:W-:-:S12]  /*0a20*/  UIMAD UR5, UR4, UR5, UR6 ;  /* 0x00000005040572a4 */ /* 0x002fd8000f8e0206 */
.L_x_22:
[----:B------:R-:W-:Y:S02]  /*0a30*/  USHF.L.U32 UR4, UR26, 0x1f, URZ ;  /* 0x0000001f1a047899 */ /* 0x000fe400080006ff */
[----:B------:R-:W-:Y:S02]  /*0a40*/  ULEA UR6, UR25, UR14, 0x3 ;  /* 0x0000000e19067291 */ /* 0x000fe4000f8e18ff */
[----:B------:R-:W-:Y:S02]  /*0a50*/  UIADD3 UR5, UPT, UPT, UR5, UR5, URZ ;  /* 0x0000000505057290 */ /* 0x000fe4000fffe0ff */
[----:B------:R-:W-:Y:S01]  /*0a60*/  MOV R0, UR4 ;  /* 0x0000000400007c02 */ /* 0x000fe20008000f00 */
[----:B------:R-:W-:Y:S02]  /*0a70*/  UIADD3 UR34, UP1, UPT, UR28, 0x40, URZ ;  /* 0x000000401c227890 */ /* 0x000fe4000ff3e0ff */
[----:B------:R-:W-:Y:S02]  /*0a80*/  UIADD3 UR32, UP0, UPT, UR28, 0xc0, URZ ;  /* 0x000000c01c207890 */ /* 0x000fe4000ff1e0ff */
[----:B-1----:R1:W2:Y:S01]  /*0a90*/  SYNCS.PHASECHK.TRANS64.TRYWAIT P1, [UR6+0x28], R0 ;  /* 0x00002800ff0075a7 */ /* 0x0022a20008021106 */
[----:B------:R-:W-:-:S02]  /*0aa0*/  ULOP3.LUT UR6, UR5, UR22, URZ, 0xfc, !UPT ;  /* 0x0000001605067292 */ /* 0x000fc4000f8efcff */
[----:B------:R-:W-:Y:S02]  /*0ab0*/  ULEA UR7, UR7, UR21, 0x8 ;  /* 0x0000001507077291 */ /* 0x000fe4000f8e40ff */
[----:B------:R-:W-:Y:S02]  /*0ac0*/  ULEA.HI UR5, UR5, UR6, URZ, 0x1 ;  /* 0x0000000605057291 */ /* 0x000fe4000f8f08ff */
[----:B------:R-:W-:Y:S02]  /*0ad0*/  UIADD3.X UR35, UPT, UPT, URZ, UR29, URZ, UP1, !UPT ;  /* 0x0000001dff237290 */ /* 0x000fe40008ffe4ff */
[----:B------:R-:W-:Y:S02]  /*0ae0*/  ULOP3.LUT UR4, UR5, 0xfffffffe, URZ, 0xc0, !UPT ;  /* 0xfffffffe05047892 */ /* 0x000fe4000f8ec0ff */
[----:B------:R-:W-:Y:S02]  /*0af0*/  UIADD3.X UR33, UPT, UPT, URZ, UR29, URZ, UP0, !UPT ;  /* 0x0000001dff217290 */ /* 0x000fe400087fe4ff */
[----:B------:R-:W-:-:S02]  /*0b00*/  UISETP.NE.AND UP2, UPT, UR6, UR4, UPT ;  /* 0x000000040600728c */ /* 0x000fc4000bf45270 */
[----:B------:R-:W-:Y:S02]  /*0b10*/  USHF.R.U32.HI UR4, URZ, 0x1, UR5 ;  /* 0x00000001ff047899 */ /* 0x000fe40008011605 */
[----:B------:R-:W-:Y:S02]  /*0b20*/  UISETP.LT.AND UP2, UPT, UR6, URZ, UP2 ;  /* 0x000000ff0600728c */ /* 0x000fe40009741270 */
[----:B------:R-:W-:Y:S01]  /*0b30*/  UIADD3 UR11, UPT, UPT, UR4, -0x1, URZ ;  /* 0xffffffff040b7890 */ /* 0x000fe2000fffe0ff */
[----:B------:R-:W-:-:S08]  /*0b40*/  UMOV UR31, URZ ;  /* 0x000000ff001f7c82 */ /* 0x000fd00008000000 */
[----:B------:R-:W-:Y:S02]  /*0b50*/  @!UP2 UIADD3 UR11, UPT, UPT, UR4, URZ, URZ ;  /* 0x000000ff040ba290 */ /* 0x000fe4000fffe0ff */
[----:B------:R-:W-:Y:S02]  /*0b60*/  UISETP.NE.AND UP2, UPT, UR22, URZ, UPT ;  /* 0x000000ff1600728c */ /* 0x000fe4000bf45270 */
[----:B-1----:R-:W-:Y:S02]  /*0b70*/  ULEA UR11, UR11, UR21, 0x8 ;  /* 0x000000150b0b7291 */ /* 0x002fe4000f8e40ff */
.L_x_21:
[----:B---3--:R-:W-:Y:S01]  /*0b80*/  ULEA UR9, UR25, UR14, 0x3 ;  /* 0x0000000e19097291 */ /* 0x008fe2000f8e18ff */
[----:B-12---:R-:W-:Y:S11]  /*0b90*/  @P1 BRA `(.L_x_18) ;  /* 0x0000000000101947 */ /* 0x006ff60003800000 */
[----:B------:R-:W-:-:S06]  /*0ba0*/  USHF.L.U32 UR4, UR26, 0x1f, URZ ;  /* 0x0000001f1a047899 */ /* 0x000fcc00080006ff */
[----:B------:R-:W-:-:S04]  /*0bb0*/  MOV R0, UR4 ;  /* 0x0000000400007c02 */ /* 0x000fc80008000f00 */
[----:B------:R-:W1:Y:S02]  /*0bc0*/  SYNCS.PHASECHK.TRANS64.TRYWAIT P0, [UR9+0x28], R0 ;  /* 0x00002800ff0075a7 */ /* 0x000e640008001109 */
[----:B-1----:R-:W-:Y:S05]  /*0bd0*/  @!P0 BRA `(.L_x_19) ;  /* 0x0000003800a88947 */ /* 0x002fea0003800000 */
.L_x_18:
[----:B------:R-:W-:Y:S05]  /*0be0*/  BRA.U UP2, `(.L_x_20) ;  /* 0x00000001020c7547 */ /* 0x000fea000b800000 */
[----:B------:R-:W-:-:S13]  /*0bf0*/  ELECT P0, URZ, PT ;  /* 0x0000000000ff782f */ /* 0x000fda0003800000 */
[----:B-1----:R-:W-:-:S04]  /*0c00*/  @P0 MOV R0, 0x10000 ;  /* 0x0001000000000802 */ /* 0x002fc80000000f00 */
[----:B------:R2:W-:Y:S03]  /*0c10*/  @P0 SYNCS.ARRIVE.TRANS64 RZ, [UR9], R0 ;  /* 0x00000000ffff09a7 */ /* 0x0005e60008000009 */
.L_x_20:
[----:B------:R-:W-:Y:S01]  /*0c20*/  UIADD3 UR5, UPT, UPT, UR25, 0x1, URZ ;  /* 0x0000000119057890 */ /* 0x000fe2000fffe0ff */
[----:B------:R-:W-:Y:S01]  /*0c30*/  PLOP3.LUT P1, PT, PT, PT, PT, 0x80, 0x8 ;  /* 0x000000000008781c */ /* 0x000fe20003f2f070 */
[----:B------:R-:W-:Y:S02]  /*0c40*/  UISETP.GT.U32.AND UP0, UPT, UR31, 0x1e, UPT ;  /* 0x0000001e1f00788c */ /* 0x000fe4000bf04070 */
[----:B------:R-:W-:Y:S02]  /*0c50*/  UISETP.NE.AND UP1, UPT, UR5, 0x5, UPT ;  /* 0x000000050500788c */ /* 0x000fe4000bf25270 */
[----:B------:R-:W-:Y:S02]  /*0c60*/  ULEA UR8, UR25, UR14, 0xe ;  /* 0x0000000e19087291 */ /* 0x000fe4000f8e70ff */
[----:B------:R-:W-:Y:S01]  /*0c70*/  USEL UR6, URZ, 0x1, UP1 ;  /* 0x00000001ff067887 */ /* 0x000fe20008800000 */
[----:B------:R-:W-:Y:S01]  /*0c80*/  PLOP3.LUT P0, PT, PT, PT, UP0, 0x80, 0x8 ;  /* 0x000000000008781c */ /* 0x000fe20003f0f008 */
[----:B------:R-:W-:-:S02]  /*0c90*/  ULEA UR4, UR25, UR14, 0xe ;  /* 0x0000000e19047291 */ /* 0x000fc4000f8e70ff */
[----:B------:R-:W-:Y:S02]  /*0ca0*/  ULOP3.LUT UR26, UR26, UR6, URZ, 0x3c, !UPT ;  /* 0x000000061a1a7292 */ /* 0x000fe4000f8e3cff */
[----:B------:R-:W-:Y:S02]  /*0cb0*/  USEL UR25, UR5, URZ, UP1 ;  /* 0x000000ff05197287 */ /* 0x000fe40008800000 */
[----:B------:R-:W-:Y:S02]  /*0cc0*/  USHF.L.U32 UR10, UR31, 0x7, URZ ;  /* 0x000000071f0a7899 */ /* 0x000fe400080006ff */
[----:B------:R-:W-:Y:S02]  /*0cd0*/  ULOP3.LUT UR9, UR9, 0xfefffff8, URZ, 0xc0, !UPT ;  /* 0xfefffff809097892 */ /* 0x000fe4000f8ec0ff */
[----:B------:R-:W-:Y:S02]  /*0ce0*/  UIADD3 UR8, UPT, UPT, UR8, 0xc400, URZ ;  /* 0x0000c40008087890 */ /* 0x000fe4000fffe0ff */
[----:B------:R-:W-:-:S02]  /*0cf0*/  UIADD3 UR4, UPT, UPT, UR4, 0x20400, URZ ;  /* 0x0002040004047890 */ /* 0x000fc4000fffe0ff */
[----:B------:R-:W-:Y:S02]  /*0d00*/  @!UP0 USHF.L.U32 UR6, UR26, 0x1f, URZ ;  /* 0x0000001f1a068899 */ /* 0x000fe400080006ff */
[----:B------:R-:W-:Y:S01]  /*0d10*/  @!UP0 ULEA UR30, UR25, UR14, 0x3 ;  /* 0x0000000e191e8291 */ /* 0x000fe2000f8e18ff */
[----:B------:R-:W-:Y:S02]  /*0d20*/  UMOV UR5, UR9 ;  /* 0x0000000900057c82 */ /* 0x000fe40008000000 */
[----:B------:R3:W-:Y:S01]  /*0d30*/  UTMALDG.2D.2CTA [UR8], [UR34], desc[URZ] ;  /* 0x0000ff08220075b4 */ /* 0x0007e20008209000 */
[----:B-12---:R-:W-:Y:S01]  /*0d40*/  IMAD.U32 R0, RZ, RZ, UR6 ;  /* 0x00000006ff007e24 */ /* 0x006fe2000f8e00ff */
[----:B------:R-:W-:Y:S01]  /*0d50*/  UMOV UR6, UR10 ;  /* 0x0000000a00067c82 */ /* 0x000fe20008000000 */
[----:B------:R-:W-:-:S04]  /*0d60*/  UIADD3 UR31, UPT, UPT, UR31, 0x1, URZ ;  /* 0x000000011f1f7890 */ /* 0x000fc8000fffe0ff */
[----:B------:R-:W-:Y:S01]  /*0d70*/  UISETP.NE.AND UP0, UPT, UR31, 0x20, UPT ;  /* 0x000000201f00788c */ /* 0x000fe2000bf05270 */
[----:B------:R3:W-:Y:S01]  /*0d80*/  UTMALDG.2D.2CTA [UR4], [UR32], desc[URZ] ;  /* 0x0000ff04200075b4 */ /* 0x0007e20008209000 */
[----:B------:R3:W1:Y:S07]  /*0d90*/  @!P0 SYNCS.PHASECHK.TRANS64.TRYWAIT P1, [UR30+0x28], R0 ;  /* 0x00002800ff0085a7 */ /* 0x00066e000802111e */
[----:B------:R-:W-:Y:S05]  /*0da0*/  BRA.U UP0, `(.L_x_21) ;  /* 0xfffffffd00747547 */ /* 0x000fea000b83ffff */
[----:B---3--:R-:W2:Y:S01]  /*0db0*/  LDCU.64 UR4, c[0x0][0x5c0] ;  /* 0x0000b800ff0477ac */ /* 0x008ea20008000a00 */
[----:B------:R-:W-:-:S04]  /*0dc0*/  UIADD3 UR27, UPT, UPT, UR24, UR27, URZ ;  /* 0x0000001b181b7290 */ /* 0x000fc8000fffe0ff */
[----:B------:R-:W-:Y:S02]  /*0dd0*/  UISETP.GE.AND UP0, UPT, UR27, 0x100, UPT ;  /* 0x000001001b00788c */ /* 0x000fe4000bf06270 */
[----:B--2---:R-:W-:Y:S01]  /*0de0*/  UIMAD.WIDE.U32 UR6, UR27, UR5, URZ ;  /* 0x000000051b0672a5 */ /* 0x004fe2000f8e00ff */
[----:B------:R-:W2:Y:S03]  /*0df0*/  LDCU UR5, c[0x0][0x5d0] ;  /* 0x0000ba00ff0577ac */ /* 0x000ea60008000800 */
[----:B------:R-:W-:-:S04]  /*0e00*/  UIADD3 UR6, UPT, UPT, UR27, -UR7, URZ ;  /* 0x800000071b067290 */ /* 0x000fc8000fffe0ff */
[----:B------:R-:W-:-:S04]  /*0e10*/  USHF.R.U32.HI UR6, URZ, UR20, UR6 ;  /* 0x00000014ff067299 */ /* 0x000fc80008011606 */
[----:B------:R-:W-:-:S04]  /*0e20*/  UIADD3 UR6, UPT, UPT, UR7, UR6, URZ ;  /* 0x0000000607067290 */ /* 0x000fc8000fffe0ff */
[----:B------:R-:W-:-:S04]  /*0e30*/  USHF.R.U32.HI UR6, URZ, UR19, UR6 ;  /* 0x00000013ff067299 */ /* 0x000fc80008011606 */
[----:B------:R-:W-:-:S04]  /*0e40*/  UIADD3 UR6, UPT, UPT, -UR6, URZ, URZ ;  /* 0x000000ff06067290 */ /* 0x000fc8000fffe1ff */
[----:B------:R-:W-:-:S04]  /*0e50*/  UIMAD UR6, UR4, UR6, UR27 ;  /* 0x00000006040672a4 */ /* 0x000fc8000f8e021b */
[----:B--2---:R-:W-:Y:S01]  /*0e60*/  UIMAD.WIDE.U32 UR8, UR6, UR5, URZ ;  /* 0x00000005060872a5 */ /* 0x004fe2000f8e00ff */
[----:B------:R-:W2:Y:S03]  /*0e70*/  LDCU.64 UR4, c[0x0][0x5d8] ;  /* 0x0000bb00ff0477ac */ /* 0x000ea60008000a00 */
[----:B------:R-:W-:-:S04]  /*0e80*/  UIADD3 UR7, UPT, UPT, UR6, -UR9, URZ ;  /* 0x8000000906077290 */ /* 0x000fc8000fffe0ff */
[----:B------:R-:W-:-:S04]  /*0e90*/  USHF.R.U32.HI UR7, URZ, UR18, UR7 ;  /* 0x00000012ff077299 */ /* 0x000fc80008011607 */
[----:B------:R-:W-:-:S04]  /*0ea0*/  UIADD3 UR7, UPT, UPT, UR9, UR7, URZ ;  /* 0x0000000709077290 */ /* 0x000fc8000fffe0ff */
[----:B------:R-:W-:-:S04]  /*0eb0*/  USHF.R.U32.HI UR7, URZ, UR15, UR7 ;  /* 0x0000000fff077299 */ /* 0x000fc80008011607 */
[----:B--2---:R-:W-:Y:S01]  /*0ec0*/  UIMAD.WIDE.U32 UR8, UR7, UR5, URZ ;  /* 0x00000005070872a5 */ /* 0x004fe2000f8e00ff */
[----:B------:R-:W2:Y:S03]  /*0ed0*/  LDCU UR5, c[0x0][0x5cc] ;  /* 0x0000b980ff0577ac */ /* 0x000ea60008000800 */
[----:B------:R-:W-:-:S04]  /*0ee0*/  UIADD3 UR8, UPT, UPT, UR7, -UR9, URZ ;  /* 0x8000000907087290 */ /* 0x000fc8000fffe0ff */
[----:B------:R-:W-:-:S04]  /*0ef0*/  USHF.R.U32.HI UR8, URZ, UR17, UR8 ;  /* 0x00000011ff087299 */ /* 0x000fc80008011608 */
[----:B------:R-:W-:Y:S02]  /*0f00*/  UIADD3 UR8, UPT, UPT, UR9, UR8, URZ ;  /* 0x0000000809087290 */ /* 0x000fe4000fffe0ff */
[----:B------:R-:W-:Y:S02]  /*0f10*/  UIADD3 UR9, UPT, UPT, -UR7, URZ, URZ ;  /* 0x000000ff07097290 */ /* 0x000fe4000fffe1ff */
[----:B------:R-:W-:Y:S02]  /*0f20*/  USHF.R.U32.HI UR8, URZ, UR16, UR8 ;  /* 0x00000010ff087299 */ /* 0x000fe40008011608 */
[----:B--2---:R-:W-:Y:S02]  /*0f30*/  UIMAD UR5, UR5, UR9, UR6 ;  /* 0x00000009050572a4 */ /* 0x004fe4000f8e0206 */
[----:B------:R-:W-:-:S04]  /*0f40*/  UIADD3 UR8, UPT, UPT, -UR8, URZ, URZ ;  /* 0x000000ff08087290 */ /* 0x000fc8000fffe1ff */
[----:B------:R-:W-:Y:S01]  /*0f50*/  UIMAD UR7, UR4, UR8, UR7 ;  /* 0x00000008040772a4 */ /* 0x000fe2000f8e0207 */
[----:B------:R-:W-:Y:S11]  /*0f60*/  BRA.U !UP0, `(.L_x_22) ;  /* 0xfffffff908b07547 */ /* 0x000ff6000b83ffff */
.L_x_17:
[----:B------:R-:W-:Y:S01]  /*0f70*/  UIADD3 UR6, UPT, UPT, UR25, 0x2, URZ ;  /* 0x0000000219067890 */ /* 0x000fe2000fffe0ff */
[----:B------:R-:W5:Y:S01]  /*0f80*/  S2UR UR4, SR_CgaCtaId ;  /* 0x00000000000479c3 */ /* 0x000f620000008800 */
[----:B------:R-:W-:-:S04]  /*0f90*/  UISETP.NE.AND UP0, UPT, UR25, 0x4, UPT ;  /* 0x000000041900788c */ /* 0x000fc8000bf05270 */
[----:B------:R-:W-:-:S04]  /*0fa0*/  USEL UR6, UR6, 0x1, UP0 ;  /* 0x0000000106067887 */ /* 0x000fc80008000000 */
[----:B------:R-:W-:Y:S02]  /*0fb0*/  UIADD3 UR5, UPT, UPT, UR6, 0x1, URZ ;  /* 0x0000000106057890 */ /* 0x000fe4000fffe0ff */
[----:B------:R-:W-:-:S04]  /*0fc0*/  UISETP.NE.AND UP1, UPT, UR6, 0x5, UPT ;  /* 0x000000050600788c */ /* 0x000fc8000bf25270 */
[----:B------:R-:W-:Y:S02]  /*0fd0*/  USEL UR5, UR5, 0x1, UP1 ;  /* 0x0000000105057887 */ /* 0x000fe40008800000 */
[----:B------:R-:W-:Y:S02]  /*0fe0*/  UISETP.EQ.XOR UP1, UPT, UR25, 0x4, !UP1 ;  /* 0x000000041900788c */ /* 0x000fe4000cf22a70 */
[----:B-1----:R-:W-:Y:S02]  /*0ff0*/  UIADD3 UR7, UPT, UPT, UR5, 0x1, URZ ;  /* 0x0000000105077890 */ /* 0x002fe4000fffe0ff */
[----:B------:R-:W-:Y:S02]  /*1000*/  UISETP.NE.AND UP0, UPT, UR5, 0x5, UPT ;  /* 0x000000050500788c */ /* 0x000fe4000bf05270 */
[----:B------:R-:W-:Y:S02]  /*1010*/  UISETP.EQ.XOR UP1, UPT, UR5, 0x5, UP1 ;  /* 0x000000050500788c */ /* 0x000fe40008f22a70 */
[----:B------:R-:W-:Y:S01]  /*1020*/  USEL UR7, UR7, 0x1, UP0 ;  /* 0x0000000107077887 */ /* 0x000fe20008000000 */
[----:B------:R-:W-:-:S03]  /*1030*/  UMOV UR5, 0x400 ;  /* 0x0000040000057882 */ /* 0x000fc60000000000 */
[----:B------:R-:W-:Y:S02]  /*1040*/  UISETP.EQ.XOR UP1, UPT, UR7, 0x5, UP1 ;  /* 0x000000050700788c */ /* 0x000fe40008f22a70 */
[----:B------:R-:W-:Y:S02]  /*1050*/  UISETP.NE.AND UP0, UPT, UR7, 0x5, UPT ;  /* 0x000000050700788c */ /* 0x000fe4000bf05270 */
[----:B------:R-:W-:Y:S02]  /*1060*/  USEL UR6, URZ, 0x1, !UP1 ;  /* 0x00000001ff067887 */ /* 0x000fe4000c800000 */
[----:B-----5:R-:W-:Y:S02]  /*1070*/  ULEA UR5, UR4, UR5, 0x18 ;  /* 0x0000000504057291 */ /* 0x020fe4000f8ec0ff */
[----:B------:R-:W-:Y:S02]  /*1080*/  ULOP3.LUT UR6, UR26, UR6, URZ, 0x3c, !UPT ;  /* 0x000000061a067292 */ /* 0x000fe4000f8e3cff */
[----:B------:R-:W-:-:S02]  /*1090*/  USEL UR7, UR7, URZ, UP0 ;  /* 0x000000ff07077287 */ /* 0x000fc40008000000 */
[----:B------:R-:W-:Y:S02]  /*10a0*/  USHF.L.U32 UR6, UR6, 0x1f, URZ ;  /* 0x0000001f06067899 */ /* 0x000fe400080006ff */
[----:B------:R-:W-:Y:S02]  /*10b0*/  ULEA UR5, UR7, UR5, 0x3 ;  /* 0x0000000507057291 */ /* 0x000fe4000f8e18ff */
[----:B------:R-:W-:Y:S02]  /*10c0*/  UISETP.NE.AND UP0, UPT, UR22, URZ, UPT ;  /* 0x000000ff1600728c */ /* 0x000fe4000bf05270 */
[----:B------:R-:W-:-:S05]  /*10d0*/  MOV R0, UR6 ;  /* 0x0000000600007c02 */ /* 0x000fca0008000f00 */
[----:B------:R-:W1:Y:S02]  /*10e0*/  SYNCS.PHASECHK.TRANS64.TRYWAIT P0, [UR5+0x28], R0 ;  /* 0x00002800ff0075a7 */ /* 0x000e640008001105 */
[----:B-1----:R-:W-:Y:S05]  /*10f0*/  @!P0 BRA `(.L_x_23) ;  /* 0x0000003400808947 */ /* 0x002fea0003800000 */
.L_x_59:
[----:B------:R-:W-:Y:S05]  /*1100*/  BRA.U UP0, `(.L_x_16) ;  /* 0x00000001000c7547 */ /* 0x000fea000b800000 */
[----:B------:R-:W-:-:S13]  /*1110*/  ELECT P0, URZ, PT ;  /* 0x0000000000ff782f */ /* 0x000fda0003800000 */
[----:B-1----:R-:W-:-:S04]  /*1120*/  @P0 MOV R0, 0x10000 ;  /* 0x0001000000000802 */ /* 0x002fc80000000f00 */
[----:B------:R1:W-:Y:S03]  /*1130*/  @P0 SYNCS.ARRIVE.TRANS64 RZ, [UR5], R0 ;  /* 0x00000000ffff09a7 */ /* 0x0003e60008000005 */
.L_x_16:
[----:B------:R-:W-:-:S09]  /*1140*/  UISETP.NE.AND UP0, UPT, UR23, 0x4, UPT ;  /* 0x000000041700788c */ /* 0x000fd2000bf05270 */
[----:B------:R-:W-:Y:S05]  /*1150*/  BRA.U UP0, `(.L_x_24) ;  /* 0x0000000900387547 */ /* 0x000fea000b800000 */
[----:B------:R-:W5:Y:S08]  /*1160*/  S2UR UR24, SR_CTAID.Z ;  /* 0x00000000001879c3 */ /* 0x000f700000002700 */
[----:B------:R-:W-:Y:S01]  /*1170*/  BAR.SYNC.DEFER_BLOCKING 0x2, 0xa0 ;  /* 0x0082800000007b1d */ /* 0x000fe20000010000 */
[----:B------:R-:W-:Y:S01]  /*1180*/  ULEA.HI UR13, UR4, UR4, URZ, 0x1 ;  /* 0x00000004040d7291 */ /* 0x000fe2000f8f08ff */
[----:B------:R-:W-:Y:S01]  /*1190*/  HFMA2 R6, -RZ, RZ, 0, 5.9604644775390625e-08 ;  /* 0x00000001ff067431 */ /* 0x000fe200000001ff */
[----:B------:R-:W-:-:S02]  /*11a0*/  MOV R5, 0x1 ;  /* 0x0000000100057802 */ /* 0x000fc40000000f00 */
[----:B------:R-:W-:-:S04]  /*11b0*/  ULOP3.LUT UR12, UR13, 0xfffffffe, URZ, 0xc0, !UPT ;  /* 0xfffffffe0d0c7892 */ /* 0x000fc8000f8ec0ff */
[----:B------:R-:W-:Y:S02]  /*11c0*/  UIADD3 UR14, UPT, UPT, -UR12, UR4, URZ ;  /* 0x000000040c0e7290 */ /* 0x000fe4000fffe1ff */
[----:B-----5:R-:W-:-:S09]  /*11d0*/  UISETP.GT.U32.AND UP0, UPT, UR24, 0xff, UPT ;  /* 0x000000ff1800788c */ /* 0x020fd2000bf04070 */
[----:B------:R-:W-:Y:S05]  /*11e0*/  BRA.U UP0, `(.L_x_25) ;  /* 0x0000000500e07547 */ /* 0x000fea000b800000 */
[----:B------:R-:W-:Y:S01]  /*11f0*/  UMOV UR5, 0x400 ;  /* 0x0000040000057882 */ /* 0x000fe20000000000 */
[----:B-1----:R-:W1:Y:S01]  /*1200*/  LDCU UR10, c[0x0][0x374] ;  /* 0x00006e80ff0a77ac */ /* 0x002e620008000800 */
[----:B------:R-:W-:Y:S01]  /*1210*/  MOV R5, 0x1 ;  /* 0x0000000100057802 */ /* 0x000fe20000000f00 */
[----:B------:R-:W-:Y:S01]  /*1220*/  ULEA UR4, UR4, UR5, 0x18 ;  /* 0x0000000504047291 */ /* 0x000fe2000f8ec0ff */
[----:B------:R-:W1:Y:S01]  /*1230*/  LDCU UR6, c[0x0][0x370] ;  /* 0x00006e00ff0677ac */ /* 0x000e620008000800 */
[----:B------:R-:W5:Y:S07]  /*1240*/  LDCU UR5, c[0x0][0x378] ;  /* 0x00006f00ff0577ac */ /* 0x000f6e0008000800 */
[----:B------:R-:W4:Y:S01]  /*1250*/  LDS R0, [UR4+0x78] ;  /* 0x00007804ff007984 */ /* 0x000f220008000800 */
[----:B------:R-:W-:Y:S01]  /*1260*/  ULOP3.LUT UR9, UR14, 0x1, URZ, 0x3c, !UPT ;  /* 0x000000010e097892 */ /* 0x000fe2000f8e3cff */
[----:B------:R-:W-:Y:S01]  /*1270*/  UMOV UR46, 0x10402010 ;  /* 0x10402010002e7882 */ /* 0x000fe20000000000 */
[----:B------:R-:W-:Y:S01]  /*1280*/  UMOV UR25, 0x1 ;  /* 0x0000000100197882 */ /* 0x000fe20000000000 */
[----:B------:R-:W-:-:S02]  /*1290*/  UIADD3 UR8, UPT, UPT, UR4, 0xc400, URZ ;  /* 0x0000c40004087890 */ /* 0x000fc4000fffe0ff */
[----:B------:R-:W-:Y:S02]  /*12a0*/  UIADD3 UR7, UPT, UPT, UR4, 0x20400, URZ ;  /* 0x0002040004077890 */ /* 0x000fe4000fffe0ff */
[----:B------:R-:W-:Y:S02]  /*12b0*/  USEL UR47, URZ, 0x4000, UP6 ;  /* 0x00004000ff2f7887 */ /* 0x000fe4000b000000 */
[----:B-1----:R-:W-:Y:S02]  /*12c0*/  UIMAD UR6, UR10, UR6, URZ ;  /* 0x000000060a0672a4 */ /* 0x002fe4000f8e02ff */
[----:B------:R-:W-:Y:S02]  /*12d0*/  USEL UR46, UR46, 0x10400010, !UP5 ;  /* 0x104000102e2e7887 */ /* 0x000fe4000e800000 */
[----:B------:R-:W-:Y:S02]  /*12e0*/  USHF.L.U32 UR9, UR25, UR9, URZ ;  /* 0x0000000919097299 */ /* 0x000fe400080006ff */
[----:B------:R-:W-:-:S02]  /*12f0*/  USHF.L.U32 UR25, UR25, UR14, URZ ;  /* 0x0000000e19197299 */ /* 0x000fc400080006ff */
[----:B------:R-:W-:Y:S02]  /*1300*/  USHF.R.U32.HI UR8, URZ, 0x4, UR8 ;  /* 0x00000004ff087899 */ /* 0x000fe40008011608 */
[----:B------:R-:W-:Y:S02]  /*1310*/  USHF.R.U32.HI UR7, URZ, 0x4, UR7 ;  /* 0x00000004ff077899 */ /* 0x000fe40008011607 */
[----:B-----5:R-:W-:Y:S02]  /*1320*/  UIMAD UR5, UR6, UR5, URZ ;  /* 0x00000005060572a4 */ /* 0x020fe4000f8e02ff */
[----:B------:R-:W-:Y:S02]  /*1330*/  UIADD3 UR47, UPT, UPT, UR47, UR46, URZ ;  /* 0x0000002e2f2f7290 */ /* 0x000fe4000fffe0ff */
[----:B------:R-:W-:Y:S02]  /*1340*/  ULOP3.LUT UR25, UR9, 0xffff, UR25, 0xc8, !UPT ;  /* 0x0000ffff09197892 */ /* 0x000fe4000f8ec819 */
[----:B------:R-:W-:-:S02]  /*1350*/  ULOP3.LUT UR9, UR8, 0x3fc0, URZ, 0xc0, !UPT ;  /* 0x00003fc008097892 */ /* 0x000fc4000f8ec0ff */
[----:B------:R-:W-:Y:S02]  /*1360*/  ULOP3.LUT UR10, UR7, 0x3fc0, URZ, 0xc0, !UPT ;  /* 0x00003fc0070a7892 */ /* 0x000fe4000f8ec0ff */
[----:B------:R-:W-:Y:S02]  /*1370*/  ULEA.HI UR32, UR5, UR5, URZ, 0x1 ;  /* 0x0000000505207291 */ /* 0x000fe4000f8f08ff */
[----:B------:R-:W-:Y:S02]  /*1380*/  UISETP.NE.AND UP0, UPT, UR22, URZ, UPT ;  /* 0x000000ff1600728c */ /* 0x000fe4000bf05270 */
[----:B------:R-:W-:Y:S02]  /*1390*/  ULOP3.LUT UR9, UR9, 0x10000, URZ, 0xfc, !UPT ;  /* 0x0001000009097892 */ /* 0x000fe4000f8efcff */
[----:B------:R-:W-:Y:S01]  /*13a0*/  ULOP3.LUT UR10, UR10, 0x10000, URZ, 0xfc, !UPT ;  /* 0x000100000a0a7892 */ /* 0x000fe2000f8efcff */
[----:B----4-:R-:W-:Y:S01]  /*13b0*/  R2UR UR33, R0 ;  /* 0x00000000002172ca */ /* 0x010fe200000e0000 */
[----:B------:R-:W-:-:S02]  /*13c0*/  USHF.R.S32.HI UR32, URZ, 0x1, UR32 ;  /* 0x00000001ff207899 */ /* 0x000fc40008011420 */
[----:B------:R-:W-:Y:S01]  /*13d0*/  UISETP.NE.AND UP1, UPT, UR22, URZ, UPT ;  /* 0x000000ff1600728c */ /* 0x000fe2000bf25270 */
[----:B------:R-:W-:Y:S01]  /*13e0*/  UMOV UR31, URZ ;  /* 0x000000ff001f7c82 */ /* 0x000fe20008000000 */
[----:B------:R-:W-:Y:S01]  /*13f0*/  UMOV UR30, URZ ;  /* 0x000000ff001e7c82 */ /* 0x000fe20008000000 */
[----:B------:R-:W-:Y:S01]  /*1400*/  UMOV UR29, URZ ;  /* 0x000000ff001d7c82 */ /* 0x000fe20008000000 */
[----:B------:R-:W-:Y:S01]  /*1410*/  UMOV UR46, URZ ;  /* 0x000000ff002e7c82 */ /* 0x000fe20008000000 */
[----:B------:R-:W-:Y:S01]  /*1420*/  UMOV UR38, URZ ;  /* 0x000000ff00267c82 */ /* 0x000fe20008000000 */
[----:B------:R-:W-:Y:S01]  /*1430*/  UMOV UR39, UR47 ;  /* 0x0000002f00277c82 */ /* 0x000fe20008000000 */
[----:B------:R-:W-:Y:S01]  /*1440*/  UMOV UR36, URZ ;  /* 0x000000ff00247c82 */ /* 0x000fe20008000000 */
[----:B------:R-:W-:Y:S01]  /*1450*/  UMOV UR37, UR47 ;  /* 0x0000002f00257c82 */ /* 0x000fe20008000000 */
[----:B------:R-:W-:Y:S01]  /*1460*/  UMOV UR34, URZ ;  /* 0x000000ff00227c82 */ /* 0x000fe20008000000 */
[----:B------:R-:W-:-:S05]  /*1470*/  UMOV UR35, UR47 ;  /* 0x0000002f00237c82 */ /* 0x000fca0008000000 */
.L_x_33:
[----:B-1----:R-:W-:Y:S01]  /*1480*/  PLOP3.LUT P1, PT, PT, PT, PT, 0x80, 0x8 ;  /* 0x000000000008781c */ /* 0x002fe20003f2f070 */
[----:B------:R-:W-:Y:S02]  /*1490*/  ULEA UR8, UR31, UR33, 0x8 ;  /* 0x000000211f087291 */ /* 0x000fe4000f8e40ff */
[----:B------:R-:W-:Y:S02]  /*14a0*/  UIADD3 UR24, UPT, UPT, UR32, UR24, URZ ;  /* 0x0000001820187290 */ /* 0x000fe4000fffe0ff */
[----:B------:R-:W-:Y:S02]  /*14b0*/  UPLOP3.LUT UP4, UPT, UPT, UPT, UPT, 0x40, 0x4 ;  /* 0x000000000004789c */ /* 0x000fe40003f8e870 */
[----:B------:R-:W-:Y:S01]  /*14c0*/  ULEA UR7, UR31, UR4, 0x3 ;  /* 0x000000041f077291 */ /* 0x000fe2000f8e18ff */
[----:B-----5:R-:W-:Y:S11]  /*14d0*/  BRA.U UP0, `(.L_x_26) ;  /* 0x00000001001c7547 */ /* 0x020ff6000b800000 */
[----:B------:R-:W-:Y:S01]  /*14e0*/  USHF.L.U32 UR5, UR30, 0x1f, URZ ;  /* 0x0000001f1e057899 */ /* 0x000fe200080006ff */
[----:B------:R-:W-:Y:S01]  /*14f0*/  SHF.L.U32 R2, R5, 0x1f, RZ ;  /* 0x0000001f05027819 */ /* 0x000fe200000006ff */
[----:B------:R-:W-:-:S04]  /*1500*/  ULEA UR6, UR29, UR4, 0x3 ;  /* 0x000000041d067291 */ /* 0x000fc8000f8e18ff */
[----:B------:R-:W-:-:S05]  /*1510*/  MOV R0, UR5 ;  /* 0x0000000500007c02 */ /* 0x000fca0008000f00 */
[----:B------:R1:W4:Y:S01]  /*1520*/  SYNCS.PHASECHK.TRANS64.TRYWAIT P1, [UR6], R0 ;  /* 0x00000000ff0075a7 */ /* 0x0003220008021106 */
[----:B------:R-:W5:Y:S02]  /*1530*/  SYNCS.PHASECHK.TRANS64.TRYWAIT P0, [UR7+0x60], R2 ;  /* 0x00006002ff0075a7 */ /* 0x000f640008001107 */
[----:B-1--45:R-:W-:Y:S05]  /*1540*/  @!P0 BRA `(.L_x_27) ;  /* 0x00000030008c8947 */ /* 0x032fea0003800000 */
.L_x_26:
[----:B------:R-:W-:-:S05]  /*1550*/  UMOV UR27, URZ ;  /* 0x000000ff001b7c82 */ /* 0x000fca0008000000 */
.L_x_31:
[----:B-1--45:R-:W-:Y:S05]  /*1560*/  BRA.U UP0, `(.L_x_28) ;  /* 0x0000000100887547 */ /* 0x032fea000b800000 */
[----:B------:R-:W-:Y:S02]  /*1570*/  USHF.L.U32 UR11, UR29, 0xa, URZ ;  /* 0x0000000a1d0b7899 */ /* 0x000fe400080006ff */
[----:B------:R-:W-:Y:S02]  /*1580*/  ULEA UR5, UR29, UR4, 0x3 ;  /* 0x000000041d057291 */ /* 0x000fe4000f8e18ff */
[----:B------:R-:W-:Y:S02]  /*1590*/  UIADD3 UR6, UPT, UPT, UR11, 0x6, URZ ;  /* 0x000000060b067890 */ /* 0x000fe4000fffe0ff */
[----:B------:R-:W-:Y:S02]  /*15a0*/  UIADD3 UR50, UPT, UPT, UR11, UR10, URZ ;  /* 0x0000000a0b327290 */ /* 0x000fe4000fffe0ff */
[----:B------:R-:W-:Y:S02]  /*15b0*/  UIADD3 UR28, UPT, UPT, UR6, UR10, URZ ;  /* 0x0000000a061c7290 */ /* 0x000fe4000fffe0ff */
[----:B------:R-:W-:Y:S02]  /*15c0*/  UIADD3 UR48, UPT, UPT, UR11, UR9, URZ ;  /* 0x000000090b307290 */ /* 0x000fe4000fffe0ff */
[----:B------:R-:W-:Y:S02]  /*15d0*/  UIADD3 UR44, UPT, UPT, UR10, 0x2, UR11 ;  /* 0x000000020a2c7890 */ /* 0x000fe4000fffe00b */
[----:B------:R-:W-:Y:S02]  /*15e0*/  UIADD3 UR42, UPT, UPT, UR9, 0x2, UR11 ;  /* 0x00000002092a7890 */ /* 0x000fe4000fffe00b */
[----:B------:R-:W-:Y:S02]  /*15f0*/  UIADD3 UR40, UPT, UPT, UR10, 0x4, UR11 ;  /* 0x000000040a287890 */ /* 0x000fe4000fffe00b */
[----:B------:R-:W-:Y:S02]  /*1600*/  UIADD3 UR52, UPT, UPT, UR9, 0x4, UR11 ;  /* 0x0000000409347890 */ /* 0x000fe4000fffe00b */
[----:B------:R-:W-:Y:S02]  /*1610*/  UIADD3 UR26, UPT, UPT, UR5, 0x28, URZ ;  /* 0x00000028051a7890 */ /* 0x000fe4000fffe0ff */
[----:B------:R-:W-:Y:S01]  /*1620*/  UIADD3 UR6, UPT, UPT, UR6, UR9, URZ ;  /* 0x0000000906067290 */ /* 0x000fe2000fffe0ff */
[----:B------:R-:W-:Y:S01]  /*1630*/  UMOV UR51, 0x40004040 ;  /* 0x4000404000337882 */ /* 0x000fe20000000000 */
[----:B------:R-:W-:Y:S01]  /*1640*/  UMOV UR49, 0x40004040 ;  /* 0x4000404000317882 */ /* 0x000fe20000000000 */
[----:B------:R-:W-:Y:S01]  /*1650*/  UMOV UR45, 0x40004040 ;  /* 0x40004040002d7882 */ /* 0x000fe20000000000 */
[----:B------:R-:W-:Y:S01]  /*1660*/  UMOV UR43, 0x40004040 ;  /* 0x40004040002b7882 */ /* 0x000fe20000000000 */
[----:B------:R-:W-:Y:S01]  /*1670*/  UMOV UR41, 0x40004040 ;  /* 0x4000404000297882 */ /* 0x000fe20000000000 */
[----:B------:R-:W-:Y:S01]  /*1680*/  UMOV UR53, 0x40004040 ;  /* 0x4000404000357882 */ /* 0x000fe20000000000 */
[----:B------:R-:W-:Y:S05]  /*1690*/  @P1 BRA `(.L_x_29) ;  /* 0x0000000000101947 */ /* 0x000fea0003800000 */
[----:B------:R-:W-:Y:S06]  /*16a0*/  USHF.L.U32 UR11, UR30, 0x1f, URZ ;  /* 0x0000001f1e0b7899 */ /* 0x000fec00080006ff */
[----:B-1----:R-:W-:Y:S04]  /*16b0*/  MOV R0, UR11 ;  /* 0x0000000b00007c02 */ /* 0x002fe80008000f00 */
[----:B------:R-:W1:Y:S02]  /*16c0*/  SYNCS.PHASECHK.TRANS64.TRYWAIT P0, [UR5], R0 ;  /* 0x00000000ff0075a7 */ /* 0x000e640008001105 */
[----:B-1----:R-:W-:Y:S05]  /*16d0*/  @!P0 BRA `(.L_x_30) ;  /* 0x0000003000448947 */ /* 0x002fea0003800000 */
.L_x_29:
[----:B------:R4:W-:Y:S01]  /*16e0*/  UTCQMMA.2CTA gdesc[UR48], gdesc[UR50], tmem[UR8], tmem[UR46], idesc[UR47], UP4 ;  /* 0x00ff2e32300075ea */ /* 0x0009e2000a200308 */
[----:B------:R-:W-:Y:S01]  /*16f0*/  UPLOP3.LUT UP4, UPT, UPT, UPT, UPT, 0x80, 0x8 ;  /* 0x000000000008789c */ /* 0x000fe20003f8f070 */
[----:B------:R4:W-:Y:S01]  /*1700*/  UTCQMMA.2CTA gdesc[UR42], gdesc[UR44], tmem[UR8], tmem[UR38], idesc[UR39], UPT ;  /* 0x00ff262c2a0075ea */ /* 0x0009e2000ba00308 */
[----:B------:R4:W-:Y:S01]  /*1710*/  UTCQMMA.2CTA gdesc[UR52], gdesc[UR40], tmem[UR8], tmem[UR36], idesc[UR37], UPT ;  /* 0x00ff2428340075ea */ /* 0x0009e2000ba00308 */
[----:B------:R-:W-:Y:S01]  /*1720*/  UMOV UR54, UR28 ;  /* 0x0000001c00367c82 */ /* 0x000fe20008000000 */
[----:B------:R-:W-:Y:S01]  /*1730*/  UMOV UR55, 0x40004040 ;  /* 0x4000404000377882 */ /* 0x000fe20000000000 */
[----:B------:R-:W-:Y:S01]  /*1740*/  UMOV UR56, UR6 ;  /* 0x0000000600387c82 */ /* 0x000fe20008000000 */
[----:B------:R-:W-:Y:S02]  /*1750*/  UMOV UR57, 0x40004040 ;  /* 0x4000404000397882 */ /* 0x000fe40000000000 */
[----:B------:R4:W-:Y:S01]  /*1760*/  UTCQMMA.2CTA gdesc[UR56], gdesc[UR54], tmem[UR8], tmem[UR34], idesc[UR35], UPT ;  /* 0x00ff2236380075ea */ /* 0x0009e2000ba00308 */
[----:B------:R4:W-:Y:S01]  /*1770*/  UTCBAR.2CTA.MULTICAST [UR26], URZ, UR25 ;  /* 0x000000ff1a0073e9 */ /* 0x0009e20008200819 */
[----:B------:R-:W-:Y:S01]  /*1780*/  NOP ;  /* 0x0000000000007918 */ /* 0x000fe20000000000 */
.L_x_28:
[----:B------:R-:W-:Y:S01]  /*1790*/  UIADD3 UR29, UPT, UPT, UR29, 0x1, URZ ;  /* 0x000000011d1d7890 */ /* 0x000fe2000fffe0ff */
[----:B------:R-:W-:Y:S01]  /*17a0*/  PLOP3.LUT P1, PT, PT, PT, PT, 0x80, 0x8 ;  /* 0x000000000008781c */ /* 0x000fe20003f2f070 */
[----:B------:R-:W-:Y:S02]  /*17b0*/  UISETP.GT.U32.AND UP3, UPT, UR27, 0x1e, UPT ;  /* 0x0000001e1b00788c */ /* 0x000fe4000bf64070 */
[----:B------:R-:W-:Y:S02]  /*17c0*/  UISETP.NE.AND UP2, UPT, UR29, 0x5, UPT ;  /* 0x000000051d00788c */ /* 0x000fe4000bf45270 */
[----:B------:R-:W-:Y:S02]  /*17d0*/  UISETP.NE.OR UP3, UPT, UR22, URZ, UP3 ;  /* 0x000000ff1600728c */ /* 0x000fe40009f65670 */
[----:B------:R-:W-:Y:S02]  /*17e0*/  USEL UR5, URZ, 0x1, UP2 ;  /* 0x00000001ff057887 */ /* 0x000fe40009000000 */
[----:B------:R-:W-:Y:S02]  /*17f0*/  USEL UR29, UR29, URZ, UP2 ;  /* 0x000000ff1d1d7287 */ /* 0x000fe40009000000 */
[----:B------:R-:W-:Y:S01]  /*1800*/  ULOP3.LUT UR30, UR30, UR5, URZ, 0x3c, !UPT ;  /* 0x000000051e1e7292 */ /* 0x000fe2000f8e3cff */
[----:B------:R-:W-:Y:S01]  /*1810*/  PLOP3.LUT P0, PT, PT, PT, UP3, 0x80, 0x8 ;  /* 0x000000000008781c */ /* 0x000fe20003f0f038 */
[----:B------:R-:W-:Y:S03]  /*1820*/  UIADD3 UR27, UPT, UPT, UR27, 0x1, URZ ;  /* 0x000000011b1b7890 */ /* 0x000fe6000fffe0ff */
[----:B------:R-:W-:Y:S02]  /*1830*/  @!UP3 USHF.L.U32 UR5, UR30, 0x1f, URZ ;  /* 0x0000001f1e05b899 */ /* 0x000fe400080006ff */
[----:B------:R-:W-:Y:S02]  /*1840*/  @!UP3 ULEA UR6, UR29, UR4, 0x3 ;  /* 0x000000041d06b291 */ /* 0x000fe4000f8e18ff */
[----:B------:R-:W-:Y:S02]  /*1850*/  UISETP.NE.AND UP2, UPT, UR27, 0x20, UPT ;  /* 0x000000201b00788c */ /* 0x000fe4000bf45270 */
[----:B-1----:R-:W-:Y:S05]  /*1860*/  IMAD.U32 R0, RZ, RZ, UR5 ;  /* 0x00000005ff007e24 */ /* 0x002fea000f8e00ff */
[----:B------:R5:W1:Y:S02]  /*1870*/  @!P0 SYNCS.PHASECHK.TRANS64.TRYWAIT P1, [UR6], R0 ;  /* 0x00000000ff0085a7 */ /* 0x000a640008021106 */
[----:B------:R-:W-:Y:S05]  /*1880*/  BRA.U UP2, `(.L_x_31) ;  /* 0xfffffffd02347547 */ /* 0x000fea000b83ffff */
[----:B------:R-:W-:Y:S05]  /*1890*/  BRA.U UP1, `(.L_x_32) ;  /* 0x0000000101107547 */ /* 0x000fea000b800000 */
[----:B------:R-:W-:Y:S01]  /*18a0*/  UIADD3 UR7, UPT, UPT, UR7, 0x50, URZ ;  /* 0x0000005007077890 */ /* 0x000fe2000fffe0ff */
[----:B------:R-:W-:-:S08]  /*18b0*/  UMOV UR5, 0x3 ;  /* 0x0000000300057882 */ /* 0x000fd00000000000 */
[----:B------:R4:W-:Y:S01]  /*18c0*/  UTCBAR.2CTA.MULTICAST [UR7], URZ, UR5 ;  /* 0x000000ff070073e9 */ /* 0x0009e20008200805 */
[----:B------:R-:W-:Y:S02]  /*18d0*/  NOP ;  /* 0x0000000000007918 */ /* 0x000fe40000000000 */
.L_x_32:
[----:B------:R-:W-:-:S04]  /*18e0*/  UIADD3 UR31, UPT, UPT, UR31, 0x1, URZ ;  /* 0x000000011f1f7890 */ /* 0x000fc8000fffe0ff */
[----:B------:R-:W-:-:S04]  /*18f0*/  UISETP.NE.AND UP2, UPT, UR31, 0x2, UPT ;  /* 0x000000021f00788c */ /* 0x000fc8000bf45270 */
[----:B------:R-:W-:Y:S02]  /*1900*/  USEL UR31, UR31, URZ, UP2 ;  /* 0x000000ff1f1f7287 */ /* 0x000fe40009000000 */
[----:B----4-:R-:W-:Y:S02]  /*1910*/  USEL UR5, URZ, 0x1, UP2 ;  /* 0x00000001ff057887 */ /* 0x010fe40009000000 */
[----:B------:R-:W-:-:S04]  /*1920*/  UISETP.GE.AND UP2, UPT, UR24, 0x100, UPT ;  /* 0x000001001800788c */ /* 0x000fc8000bf46270 */
[----:B------:R-:W-:-:S05]  /*1930*/  LOP3.LUT R5, R5, UR5, RZ, 0x3c, !PT ;  /* 0x0000000505057c12 */ /* 0x000fca000f8e3cff */
[----:B------:R-:W-:Y:S05]  /*1940*/  BRA.U !UP2, `(.L_x_33) ;  /* 0xfffffff90acc7547 */ /* 0x000fea000b83ffff */
[----:B------:R-:W-:-:S06]  /*1950*/  UIADD3 UR31, UPT, UPT, UR31, 0x1, URZ ;  /* 0x000000011f1f7890 */ /* 0x000fcc000fffe0ff */
[----:B------:R-:W-:Y:S02]  /*1960*/  MOV R6, UR31 ;  /* 0x0000001f00067c02 */ /* 0x000fe40008000f00 */
.L_x_25:
[----:B------:R-:W-:-:S09]  /*1970*/  UISETP.NE.AND UP0, UPT, UR14, URZ, UPT ;  /* 0x000000ff0e00728c */ /* 0x000fd2000bf05270 */
[----:B------:R-:W-:Y:S05]  /*1980*/  BRA.U UP0, `(.L_x_24) ;  /* 0x00000001002c7547 */ /* 0x000fea000b800000 */
[----:B-1---5:R-:W1:Y:S01]  /*1990*/  S2R R0, SR_CgaCtaId ;  /* 0x0000000000007919 */ /* 0x022e620000008800 */
[----:B------:R-:W-:Y:S02]  /*19a0*/  ISETP.NE.AND P0, PT, R6, 0x2, PT ;  /* 0x000000020600780c */ /* 0x000fe40003f05270 */
[----:B------:R-:W-:Y:S02]  /*19b0*/  MOV R3, 0x400 ;  /* 0x0000040000037802 */ /* 0x000fe40000000f00 */
[----:B------:R-:W-:-:S04]  /*19c0*/  SEL R2, RZ, 0x1, P0 ;  /* 0x00000001ff027807 */ /* 0x000fc80000000000 */
[----:B------:R-:W-:-:S05]  /*19d0*/  LOP3.LUT R2, R5, R2, RZ, 0x3c, !PT ;  /* 0x0000000205027212 */ /* 0x000fca00078e3cff */
[----:B------:R-:W-:Y:S01]  /*19e0*/  IMAD.U32 R2, R2, -0x80000000, RZ ;  /* 0x8000000002027824 */ /* 0x000fe200078e00ff */
[----:B-1----:R-:W-:Y:S02]  /*19f0*/  LEA R0, R0, R3, 0x18 ;  /* 0x0000000300007211 */ /* 0x002fe400078ec0ff */
[----:B------:R-:W-:-:S05]  /*1a00*/  SEL R3, R6, RZ, P0 ;  /* 0x000000ff06037207 */ /* 0x000fca0000000000 */
[----:B------:R-:W-:-:S04]  /*1a10*/  IMAD R0, R3, 0x8, R0 ;  /* 0x0000000803007824 */ /* 0x000fc800078e0200 */
[----:B------:R-:W1:Y:S02]  /*1a20*/  SYNCS.PHASECHK.TRANS64.TRYWAIT P0, [R0+URZ+0x60], R2 ;  /* 0x00006002000075a7 */ /* 0x000e6400080011ff */
[----:B-1----:R-:W-:Y:S05]  /*1a30*/  @!P0 BRA `(.L_x_34) ;  /* 0x0000002c008c8947 */ /* 0x002fea0003800000 */
.L_x_24:
[----:B------:R-:W-:-:S06]  /*1a40*/  UISETP.GT.AND UP0, UPT, UR23, 0x3, UPT ;  /* 0x000000031700788c */ /* 0x000fcc000bf04270 */
[----:B------:R-:W-:-:S13]  /*1a50*/  PLOP3.LUT P0, PT, PT, PT, UP0, 0x80, 0x8 ;  /* 0x000000000008781c */ /* 0x000fda0003f0f008 */
[----:B-12345:R-:W-:Y:S05]  /*1a60*/  @P0 EXIT ;  /* 0x000000000000094d */ /* 0x03efea0003800000 */
[----:B------:R-:W-:-:S09]  /*1a70*/  UISETP.NE.AND UP0, UPT, UR23, URZ, UPT ;  /* 0x000000ff1700728c */ /* 0x000fd2000bf05270 */
[----:B------:R-:W-:Y:S05]  /*1a80*/  BRA.U UP0, `(.L_x_35) ;  /* 0x00000005008c7547 */ /* 0x000fea000b800000 */
[----:B------:R-:W1:Y:S01]  /*1a90*/  S2R R6, SR_CgaCtaId ;  /* 0x0000000000067919 */ /* 0x000e620000008800 */
[----:B------:R-:W-:Y:S01]  /*1aa0*/  NOP ;  /* 0x0000000000007918 */ /* 0x000fe20000000000 */
[----:B------:R-:W-:Y:S02]  /*1ab0*/  MOV R3, 0x40 ;  /* 0x0000004000037802 */ /* 0x000fe40000000f00 */
[----:B------:R-:W-:Y:S02]  /*1ac0*/  MOV R5, 0x400 ;  /* 0x0000040000057802 */ /* 0x000fe40000000f00 */
[C---:B-1----:R-:W-:Y:S02]  /*1ad0*/  LEA R0, R6.reuse, R3, 0x18 ;  /* 0x0000000306007211 */ /* 0x042fe400078ec0ff */
[----:B------:R-:W-:-:S04]  /*1ae0*/  LEA R5, R6, R5, 0x18 ;  /* 0x0000000506057211 */ /* 0x000fc800078ec0ff */
[----:B------:R-:W1:Y:S02]  /*1af0*/  LDS.U8 R0, [R0] ;  /* 0x0000000000007984 */ /* 0x000e640000000000 */
[----:B-1----:R-:W-:-:S13]  /*1b00*/  ISETP.NE.AND P0, PT, R0, RZ, PT ;  /* 0x000000ff0000720c */ /* 0x002fda0003f05270 */
[----:B------:R-:W-:Y:S05]  /*1b10*/  @P0 BRA `(.L_x_36) ;  /* 0x0000000400500947 */ /* 0x000fea0003800000 */
[C---:B------:R-:W-:Y:S02]  /*1b20*/  LOP3.LUT R0, R6.reuse, 0x1, RZ, 0xc0, !PT ;  /* 0x0000000106007812 */ /* 0x040fe400078ec0ff */
[----:B------:R-:W-:Y:S02]  /*1b30*/  LOP3.LUT R13, R6, 0x1, RZ, 0x3c, !PT ;  /* 0x00000001060d7812 */ /* 0x000fe400078e3cff */
[----:B------:R-:W-:-:S13]  /*1b40*/  ISETP.NE.U32.AND P1, PT, R0, 0x1, PT ;  /* 0x000000010000780c */ /* 0x000fda0003f25070 */
[----:B------:R-:W-:Y:S05]  /*1b50*/  @!P1 BRA `(.L_x_37) ;  /* 0x0000000000c49947 */ /* 0x000fea0003800000 */
[----:B------:R-:W-:Y:S01]  /*1b60*/  ELECT P0, URZ, PT ;  /* 0x0000000000ff782f */ /* 0x000fe20003800000 */
[----:B------:R-:W-:-:S12]  /*1b70*/  BSSY B0, `(.L_x_37) ;  /* 0x000002f000007945 */ /* 0x000fd80003800000 */
[----:B------:R-:W-:Y:S05]  /*1b80*/  @!P0 BRA `(.L_x_38) ;  /* 0x0000000000b48947 */ /* 0x000fea0003800000 */
[----:B------:R-:W-:-:S05]  /*1b90*/  UMOV UR4, 0x10 ;  /* 0x0000001000047882 */ /* 0x000fca0000000000 */
[----:B------:R-:W-:Y:S04]  /*1ba0*/  DEPBAR.LE SB1, 0x36 ;  /* 0x00009d800000791a */ /* 0x000fe80000000000 */
[----:B------:R-:W1:Y:S02]  /*1bb0*/  UTCATOMSWS.2CTA.FIND_AND_SET.ALIGN UP0, UR4, UR4 ;  /* 0x00000004000475e3 */ /* 0x000e640008200800 */
[----:B-1----:R-:W-:Y:S01]  /*1bc0*/  PLOP3.LUT P0, PT, PT, PT, UP0, 0x80, 0x8 ;  /* 0x000000000008781c */ /* 0x002fe20003f0f008 */
[----:B------:R-:W-:-:S03]  /*1bd0*/  IMAD.U32 R12, RZ, RZ, UR4 ;  /* 0x00000004ff0c7e24 */ /* 0x000fc6000f8e00ff */
[----:B------:R-:W-:-:S04]  /*1be0*/  SEL R0, RZ, 0xffffffff, !P0 ;  /* 0xffffffffff007807 */ /* 0x000fc80004000000 */
[----:B------:R-:W-:-:S13]  /*1bf0*/  ISETP.NE.AND P0, PT, R0, RZ, PT ;  /* 0x000000ff0000720c */ /* 0x000fda0003f05270 */
[----:B------:R-:W-:Y:S05]  /*1c00*/  @P0 BRA `(.L_x_39) ;  /* 0x0000000000240947 */ /* 0x000fea0003800000 */
.L_x_40:
[----:B------:R-:W-:Y:S05]  /*1c10*/  NANOSLEEP 0x64 ;  /* 0x000000640000795d */ /* 0x000fea0003800000 */
[----:B------:R-:W-:-:S05]  /*1c20*/  UMOV UR4, 0x10 ;  /* 0x0000001000047882 */ /* 0x000fca0000000000 */
[----:B------:R-:W-:Y:S04]  /*1c30*/  DEPBAR.LE SB1, 0x36 ;  /* 0x00009d800000791a */ /* 0x000fe80000000000 */
[----:B------:R-:W1:Y:S02]  /*1c40*/  UTCATOMSWS.2CTA.FIND_AND_SET.ALIGN UP0, UR4, UR4 ;  /* 0x00000004000475e3 */ /* 0x000e640008200800 */
[----:B-1----:R-:W-:Y:S01]  /*1c50*/  PLOP3.LUT P0, PT, PT, PT, UP0, 0x80, 0x8 ;  /* 0x000000000008781c */ /* 0x002fe20003f0f008 */
[----:B------:R-:W-:-:S03]  /*1c60*/  IMAD.U32 R12, RZ, RZ, UR4 ;  /* 0x00000004ff0c7e24 */ /* 0x000fc6000f8e00ff */
[----:B------:R-:W-:-:S04]  /*1c70*/  SEL R0, RZ, 0xffffffff, !P0 ;  /* 0xffffffffff007807 */ /* 0x000fc80004000000 */
[----:B------:R-:W-:-:S13]  /*1c80*/  ISETP.NE.AND P0, PT, R0, RZ, PT ;  /* 0x000000ff0000720c */ /* 0x000fda0003f05270 */
[----:B------:R-:W-:Y:S05]  /*1c90*/  @!P0 BRA `(.L_x_40) ;  /* 0xfffffffc00dc8947 */ /* 0x000fea000383ffff */
.L_x_39:
[----:B------:R-:W-:Y:S01]  /*1ca0*/  MOV R11, 0x60 ;  /* 0x00000060000b7802 */ /* 0x000fe20000000f00 */
[----:B------:R-:W-:Y:S01]  /*1cb0*/  VIADD R2, R5, 0x78 ;  /* 0x0000007805027836 */ /* 0x000fe20000000000 */
[----:B------:R-:W-:Y:S01]  /*1cc0*/  MOV R3, 0x58 ;  /* 0x0000005800037802 */ /* 0x000fe20000000f00 */
[----:B------:R-:W-:Y:S01]  /*1cd0*/  IMAD.MOV.U32 R8, RZ, RZ, 0x4 ;  /* 0x00000004ff087424 */ /* 0x000fe200078e00ff */
[C---:B------:R-:W-:Y:S02]  /*1ce0*/  LEA R11, R6.reuse, R11, 0x18 ;  /* 0x0000000b060b7211 */ /* 0x040fe400078ec0ff */
[----:B------:R-:W-:-:S03]  /*1cf0*/  LEA R0, R6, R3, 0x18 ;  /* 0x0000000306007211 */ /* 0x000fc600078ec0ff */
[----:B------:R-:W1:Y:S02]  /*1d00*/  LDS R14, [R11] ;  /* 0x000000000b0e7984 */ /* 0x000e640000000800 */
[----:B-1----:R-:W-:-:S04]  /*1d10*/  IMAD.U32 R14, R14, -0x80000000, RZ ;  /* 0x800000000e0e7824 */ /* 0x002fc800078e00ff */
[----:B------:R-:W1:Y:S02]  /*1d20*/  SYNCS.PHASECHK.TRANS64.TRYWAIT P0, [R0+URZ], R14 ;  /* 0x0000000e000075a7 */ /* 0x000e6400080011ff */
[----:B-1----:R-:W-:Y:S05]  /*1d30*/  @P0 BRA `(.L_x_41) ;  /* 0x0000000000080947 */ /* 0x002fea0003800000 */
[----:B------:R-:W1:Y:S02]  /*1d40*/  SYNCS.PHASECHK.TRANS64.TRYWAIT P0, [R0+URZ], R14 ;  /* 0x0000000e000075a7 */ /* 0x000e6400080011ff */
[----:B-1----:R-:W-:Y:S05]  /*1d50*/  @!P0 BRA `(.L_x_42) ;  /* 0x0000002800dc8947 */ /* 0x002fea0003800000 */
.L_x_41:
[C---:B------:R-:W-:Y:S01]  /*1d60*/  PRMT R3, R13.reuse, 0x654, R0 ;  /* 0x000006540d037816 */ /* 0x040fe20000000000 */
[C---:B------:R-:W-:Y:S01]  /*1d70*/  IMAD.SHL.U32 R10, R12.reuse, 0x20, RZ ;  /* 0x000000200c0a7824 */ /* 0x040fe200078e00ff */
[----:B------:R-:W-:Y:S01]  /*1d80*/  PRMT R2, R13, 0x654, R2 ;  /* 0x000006540d027816 */ /* 0x000fe20000000002 */
[----:B------:R-:W-:Y:S01]  /*1d90*/  IMAD.MOV.U32 R7, RZ, RZ, 0xffff ;  /* 0x0000ffffff077424 */ /* 0x000fe200078e00ff */
[----:B------:R2:W-:Y:S01]  /*1da0*/  SYNCS.ARRIVE.TRANS64.RED RZ, [R3+URZ], R8 ;  /* 0x0000000803ff79a7 */ /* 0x0005e200080004ff */
[----:B-1----:R-:W-:Y:S01]  /*1db0*/  IMAD.MOV.U32 R0, RZ, RZ, 0x1 ;  /* 0x00000001ff007424 */ /* 0x002fe200078e00ff */
[----:B------:R1:W-:Y:S01]  /*1dc0*/  STS [R5+0x78], R10 ;  /* 0x0000780a05007388 */ /* 0x0003e20000000800 */
[----:B------:R-:W-:Y:S01]  /*1dd0*/  VIADD R9, R12, 0x10 ;  /* 0x000000100c097836 */ /* 0x000fe20000000000 */
[----:B------:R-:W-:Y:S02]  /*1de0*/  SHF.L.U32 R7, R7, R12, RZ ;  /* 0x0000000c07077219 */ /* 0x000fe400000006ff */
[----:B------:R1:W-:Y:S02]  /*1df0*/  STAS [R2.64], R12 ;  /* 0x0000000c02007dbd */ /* 0x0003e4000c0008ff */
[----:B--2---:R-:W-:-:S02]  /*1e00*/  SHF.L.U32 R8, R0, R9, RZ ;  /* 0x0000000900087219 */ /* 0x004fc400000006ff */
[----:B------:R-:W-:Y:S02]  /*1e10*/  MOV R9, 0x50 ;  /* 0x0000005000097802 */ /* 0x000fe40000000f00 */
[----:B------:R-:W-:Y:S02]  /*1e20*/  LOP3.LUT R7, R8, R7, RZ, 0xfc, !PT ;  /* 0x0000000708077212 */ /* 0x000fe400078efcff */
[----:B------:R-:W-:-:S05]  /*1e30*/  LEA R8, R6, R9, 0x18 ;  /* 0x0000000906087211 */ /* 0x000fca00078ec0ff */
[----:B------:R1:W-:Y:S04]  /*1e40*/  ATOMS.OR RZ, [R8], R7 ;  /* 0x0000000708ff738c */ /* 0x0003e80003000000 */
[----:B------:R1:W-:Y:S02]  /*1e50*/  ATOMS.XOR RZ, [R11], R0 ;  /* 0x000000000bff738c */ /* 0x0003e40003800000 */
.L_x_38:
[----:B------:R-:W-:Y:S05]  /*1e60*/  BSYNC B0 ;  /* 0x0000000000007941 */ /* 0x000fea0003800000 */
.L_x_37:
[----:B------:R-:W-:Y:S05]  /*1e70*/  @P1 BRA `(.L_x_43) ;  /* 0x0000000000881947 */ /* 0x000fea0003800000 */
[----:B------:R-:W-:Y:S05]  /*1e80*/  WARPSYNC.ALL ;  /* 0x0000000000007948 */ /* 0x000fea0003800000 */
[----:B------:R-:W-:Y:S01]  /*1e90*/  NOP ;  /* 0x0000000000007918 */ /* 0x000fe20000000000 */
[----:B------:R-:W-:-:S13]  /*1ea0*/  ELECT P0, URZ, PT ;  /* 0x0000000000ff782f */ /* 0x000fda0003800000 */
[----:B------:R-:W-:Y:S05]  /*1eb0*/  @!P0 BRA `(.L_x_43) ;  /* 0x0000000000788947 */ /* 0x000fea0003800000 */
[----:B-1----:R-:W-:Y:S02]  /*1ec0*/  MOV R3, 0x60 ;  /* 0x0000006000037802 */ /* 0x002fe40000000f00 */
[----:B------:R-:W-:Y:S02]  /*1ed0*/  MOV R7, 0x58 ;  /* 0x0000005800077802 */ /* 0x000fe40000000f00 */
        /* <DEDUP_REMOVED lines=8> */
.L_x_44:
[----:B------:R-:W2:Y:S01]  /*1f60*/  LDS R9, [R5+0x78] ;  /* 0x0000780005097984 */ /* 0x000ea20000000800 */
[----:B------:R-:W-:Y:S01]  /*1f70*/  IMAD.MOV.U32 R2, RZ, RZ, 0xffff ;  /* 0x0000ffffff027424 */ /* 0x000fe200078e00ff */
[----:B-1----:R-:W-:Y:S01]  /*1f80*/  PRMT R8, R13, 0x654, R8 ;  /* 0x000006540d087816 */ /* 0x002fe20000000008 */
[----:B------:R-:W-:Y:S02]  /*1f90*/  IMAD.MOV.U32 R0, RZ, RZ, 0x1 ;  /* 0x00000001ff007424 */ /* 0x000fe400078e00ff */
[C---:B--2---:R-:W-:Y:S01]  /*1fa0*/  IMAD.SHL.U32 R10, R9.reuse, 0x20, RZ ;  /* 0x00000020090a7824 */ /* 0x044fe200078e00ff */
[----:B------:R-:W-:Y:S01]  /*1fb0*/  SHF.L.U32 R2, R2, R9, RZ ;  /* 0x0000000902027219 */ /* 0x000fe200000006ff */
[----:B------:R-:W-:-:S03]  /*1fc0*/  VIADD R7, R9, 0x10 ;  /* 0x0000001009077836 */ /* 0x000fc60000000000 */
[----:B------:R2:W-:Y:S02]  /*1fd0*/  STS [R5+0x78], R10 ;  /* 0x0000780a05007388 */ /* 0x0005e40000000800 */
[----:B------:R-:W-:Y:S02]  /*1fe0*/  SHF.L.U32 R9, R0, R7, RZ ;  /* 0x0000000700097219 */ /* 0x000fe400000006ff */
[----:B------:R-:W-:Y:S02]  /*1ff0*/  MOV R7, 0x50 ;  /* 0x0000005000077802 */ /* 0x000fe40000000f00 */
[----:B------:R-:W-:Y:S02]  /*2000*/  LOP3.LUT R2, R9, R2, RZ, 0xfc, !PT ;  /* 0x0000000209027212 */ /* 0x000fe400078efcff */
[----:B------:R-:W-:-:S05]  /*2010*/  LEA R7, R6, R7, 0x18 ;  /* 0x0000000706077211 */ /* 0x000fca00078ec0ff */
[----:B------:R2:W-:Y:S01]  /*2020*/  ATOMS.OR RZ, [R7], R2 ;  /* 0x0000000207ff738c */ /* 0x0005e20003000000 */
[----:B------:R2:W-:Y:S03]  /*2030*/  SYNCS.ARRIVE.TRANS64.RED.A1T0 RZ, [R8+URZ], RZ ;  /* 0x000000ff08ff79a7 */ /* 0x0005e600081004ff */
[----:B------:R2:W-:Y:S01]  /*2040*/  ATOMS.XOR RZ, [R3], R0 ;  /* 0x0000000003ff738c */ /* 0x0005e20003800000 */
[----:B------:R-:W-:Y:S05]  /*2050*/  BRA `(.L_x_43) ;  /* 0x0000000000107947 */ /* 0x000fea0003800000 */
.L_x_36:
[----:B------:R-:W-:Y:S02]  /*2060*/  MOV R0, 0xffffffff ;  /* 0xffffffff00007802 */ /* 0x000fe40000000f00 */
[----:B------:R-:W-:-:S03]  /*2070*/  MOV R2, 0x20a0 ;  /* 0x000020a000027802 */ /* 0x000fc60000000f00 */
[----:B------:R1:W-:Y:S04]  /*2080*/  STS [R5+0x78], R0 ;  /* 0x0000780005007388 */ /* 0x0003e80000000800 */
[----:B-1----:R-:W-:Y:S05]  /*2090*/  CALL.REL.NOINC `($__internal_1_$__cuda_sm10x_tcgen05_guardrail_trap_phase_invalid_during_alloc) ;  /* 0x0000002800787944 */ /* 0x002fea0003c00000 */
.L_x_43:
[----:B------:R-:W-:Y:S05]  /*20a0*/  WARPSYNC.ALL ;  /* 0x0000000000007948 */ /* 0x000fea0003800000 */
[----:B------:R-:W-:Y:S01]  /*20b0*/  NOP ;  /* 0x0000000000007918 */ /* 0x000fe20000000000 */
.L_x_35:
[----:B------:R-:W3:Y:S08]  /*20c0*/  S2UR UR4, SR_CgaCtaId ;  /* 0x00000000000479c3 */ /* 0x000ef00000008800 */
[----:B------:R-:W-:Y:S01]  /*20d0*/  BAR.SYNC.DEFER_BLOCKING 0x2, 0xa0 ;  /* 0x0082800000007b1d */ /* 0x000fe20000010000 */
[----:B-12---:R-:W-:-:S07]  /*20e0*/  MOV R3, 0x400 ;  /* 0x0000040000037802 */ /* 0x006fce0000000f00 */
[----:B------:R-:W1:Y:S01]  /*20f0*/  S2UR UR7, SR_CTAID.Z ;  /* 0x00000000000779c3 */ /* 0x000e620000002700 */
[----:B---3--:R-:W-:-:S05]  /*2100*/  IMAD.U32 R0, RZ, RZ, UR4 ;  /* 0x00000004ff007e24 */ /* 0x008fca000f8e00ff */
[----:B------:R-:W-:Y:S01]  /*2110*/  LEA R3, R0, R3, 0x18 ;  /* 0x0000000300037211 */ /* 0x000fe200078ec0ff */
[----:B-1----:R-:W-:-:S04]  /*2120*/  UISETP.GT.U32.AND UP0, UPT, UR7, 0xff, UPT ;  /* 0x000000ff0700788c */ /* 0x002fc8000bf04070 */
[----:B------:R-:W1:Y:S02]  /*2130*/  LDS R2, [R3+0x78] ;  /* 0x0000780003027984 */ /* 0x000e640000000800 */
[----:B-1----:R-:W-:-:S03]  /*2140*/  R2UR UR11, R2 ;  /* 0x00000000020b72ca */ /* 0x002fc600000e0000 */
[----:B------:R-:W-:-:S12]  /*2150*/  BRA.U UP0, `(.L_x_46) ;  /* 0x00000021004c7547 */ /* 0x000fd8000b800000 */
[----:B------:R-:W1:Y:S01]  /*2160*/  LDCU.64 UR4, c[0x0][0x5c0] ;  /* 0x0000b800ff0477ac */ /* 0x000e620008000a00 */
[----:B------:R-:W-:Y:S01]  /*2170*/  SHF.R.U32.HI R2, RZ, 0x5, R4 ;  /* 0x00000005ff027819 */ /* 0x000fe20000011604 */
[----:B------:R-:W-:Y:S01]  /*2180*/  IMAD.SHL.U32 R5, R4, 0x40, RZ ;  /* 0x0000004004057824 */ /* 0x000fe200078e00ff */
[----:B------:R-:W2:Y:S02]  /*2190*/  LDCU UR24, c[0x0][0x5d0] ;  /* 0x0000ba00ff1877ac */ /* 0x000ea40008000800 */
[----:B------:R-:W-:Y:S02]  /*21a0*/  R2UR UR23, R2 ;  /* 0x00000000021772ca */ /* 0x000fe400000e0000 */
[----:B------:R-:W-:Y:S01]  /*21b0*/  LOP3.LUT R5, R5, 0x7c0, RZ, 0xc0, !PT ;  /* 0x000007c005057812 */ /* 0x000fe200078ec0ff */
[----:B------:R-:W3:Y:S01]  /*21c0*/  LDCU UR14, c[0x0][0x374] ;  /* 0x00006e80ff0e77ac */ /* 0x000ee20008000800 */
[----:B------:R-:W3:Y:S01]  /*21d0*/  LDCU UR10, c[0x0][0x370] ;  /* 0x00006e00ff0a77ac */ /* 0x000ee20008000800 */
[----:B------:R-:W-:-:S02]  /*21e0*/  USHF.R.U32.HI UR13, URZ, 0x1, UR13 ;  /* 0x00000001ff0d7899 */ /* 0x000fc4000801160d */
[----:B-1----:R-:W-:-:S06]  /*21f0*/  UIMAD.WIDE.U32 UR8, UR7, UR5, URZ ;  /* 0x00000005070872a5 */ /* 0x002fcc000f8e00ff */
[----:B------:R-:W-:Y:S01]  /*2200*/  IMAD.U32 R2, RZ, RZ, UR23 ;  /* 0x00000017ff027e24 */ /* 0x000fe2000f8e00ff */
[----:B------:R-:W-:Y:S02]  /*2210*/  UIADD3 UR27, UPT, UPT, UR13, -0x1, URZ ;  /* 0xffffffff0d1b7890 */ /* 0x000fe4000fffe0ff */
[----:B------:R-:W-:Y:S01]  /*2220*/  UIADD3 UR5, UPT, UPT, UR7, -UR9, URZ ;  /* 0x8000000907057290 */ /* 0x000fe2000fffe0ff */
[----:B------:R-:W1:Y:S03]  /*2230*/  LDCU.64 UR32, c[0x0][0x348] ;  /* 0x00006900ff2077ac */ /* 0x000e660008000a00 */
[----:B------:R-:W-:Y:S02]  /*2240*/  USHF.R.U32.HI UR5, URZ, UR20, UR5 ;  /* 0x00000014ff057299 */ /* 0x000fe40008011605 */
[----:B---3--:R-:W-:Y:S02]  /*2250*/  UIMAD UR10, UR14, UR10, URZ ;  /* 0x0000000a0e0a72a4 */ /* 0x008fe4000f8e02ff */
[----:B------:R-:W-:-:S02]  /*2260*/  UIADD3 UR5, UPT, UPT, UR9, UR5, URZ ;  /* 0x0000000509057290 */ /* 0x000fc4000fffe0ff */
[----:B------:R-:W-:Y:S02]  /*2270*/  ULEA UR30, UR23, UR11, 0x15 ;  /* 0x0000000b171e7291 */ /* 0x000fe4000f8ea8ff */
[----:B------:R-:W-:Y:S01]  /*2280*/  USHF.R.U32.HI UR8, URZ, UR19, UR5 ;  /* 0x00000013ff087299 */ /* 0x000fe20008011605 */
[----:B------:R-:W-:Y:S01]  /*2290*/  UMOV UR29, URZ ;  /* 0x000000ff001d7c82 */ /* 0x000fe20008000000 */
[----:B------:R-:W-:Y:S02]  /*22a0*/  UMOV UR28, URZ ;  /* 0x000000ff001c7c82 */ /* 0x000fe40008000000 */
[----:B------:R-:W-:-:S04]  /*22b0*/  UIADD3 UR8, UPT, UPT, -UR8, URZ, URZ ;  /* 0x000000ff08087290 */ /* 0x000fc8000fffe1ff */
[----:B------:R-:W-:Y:S01]  /*22c0*/  UIMAD UR8, UR4, UR8, UR7 ;  /* 0x00000008040872a4 */ /* 0x000fe2000f8e0207 */
[----:B------:R-:W3:Y:S03]  /*22d0*/  LDCU.64 UR4, c[0x0][0x5d8] ;  /* 0x0000bb00ff0477ac */ /* 0x000ee60008000a00 */
[----:B--2---:R-:W-:-:S07]  /*22e0*/  UIMAD.WIDE.U32 UR24, UR8, UR24, URZ ;  /* 0x00000018081872a5 */ /* 0x004fce000f8e00ff */
[----:B------:R-:W-:Y:S02]  /*22f0*/  UMOV UR9, UR25 ;  /* 0x0000001900097c82 */ /* 0x000fe40008000000 */
[----:B------:R-:W-:-:S04]  /*2300*/  UIADD3 UR6, UPT, UPT, UR8, -UR9, URZ ;  /* 0x8000000908067290 */ /* 0x000fc8000fffe0ff */
[----:B------:R-:W-:-:S04]  /*2310*/  USHF.R.U32.HI UR6, URZ, UR18, UR6 ;  /* 0x00000012ff067299 */ /* 0x000fc80008011606 */
[----:B------:R-:W-:-:S04]  /*2320*/  UIADD3 UR6, UPT, UPT, UR9, UR6, URZ ;  /* 0x0000000609067290 */ /* 0x000fc8000fffe0ff */
[----:B------:R-:W-:-:S04]  /*2330*/  USHF.R.U32.HI UR6, URZ, UR15, UR6 ;  /* 0x0000000fff067299 */ /* 0x000fc80008011606 */
[----:B---3--:R-:W-:-:S07]  /*2340*/  UIMAD.WIDE.U32 UR24, UR6, UR5, URZ ;  /* 0x00000005061872a5 */ /* 0x008fce000f8e00ff */
[----:B------:R-:W-:Y:S01]  /*2350*/  UMOV UR9, UR25 ;  /* 0x0000001900097c82 */ /* 0x000fe20008000000 */
[----:B------:R-:W-:Y:S01]  /*2360*/  R2UR UR24, R0 ;  /* 0x00000000001872ca */ /* 0x000fe200000e0000 */
[----:B------:R-:W-:Y:S01]  /*2370*/  UIADD3 UR5, UPT, UPT, UR6, -UR9, URZ ;  /* 0x8000000906057290 */ /* 0x000fe2000fffe0ff */
[----:B------:R-:W-:Y:S01]  /*2380*/  IMAD R0, R2, 0x800, R5 ;  /* 0x0000080002007824 */ /* 0x000fe200078e0205 */
[----:B------:R-:W-:Y:S02]  /*2390*/  UMOV UR25, 0x400 ;  /* 0x0000040000197882 */ /* 0x000fe40000000000 */
[----:B------:R-:W-:Y:S01]  /*23a0*/  USHF.R.U32.HI UR5, URZ, UR17, UR5 ;  /* 0x00000011ff057299 */ /* 0x000fe20008011605 */
[----:B------:R-:W-:-:S03]  /*23b0*/  IMAD.IADD R0, R3, 0x1, R0 ;  /* 0x0000000103007824 */ /* 0x000fc600078e0200 */
[----:B------:R-:W-:Y:S01]  /*23c0*/  UIADD3 UR5, UPT, UPT, UR9, UR5, URZ ;  /* 0x0000000509057290 */ /* 0x000fe2000fffe0ff */
[C---:B------:R-:W-:Y:S01]  /*23d0*/  VIADD R2, R0.reuse, 0x8420 ;  /* 0x0000842000027836 */ /* 0x040fe20000000000 */
[----:B------:R-:W2:Y:S01]  /*23e0*/  LDCU UR9, c[0x0][0x378] ;  /* 0x00006f00ff0977ac */ /* 0x000ea20008000800 */
[C---:B------:R-:W-:Y:S02]  /*23f0*/  VIADD R3, R0.reuse, 0x8410 ;  /* 0x0000841000037836 */ /* 0x040fe40000000000 */
[----:B------:R-:W-:Y:S01]  /*2400*/  VIADD R5, R0, 0x8430 ;  /* 0x0000843000057836 */ /* 0x000fe20000000000 */
[----:B------:R-:W-:Y:S01]  /*2410*/  USHF.R.U32.HI UR5, URZ, UR16, UR5 ;  /* 0x00000010ff057299 */ /* 0x000fe20008011605 */
[----:B------:R-:W-:Y:S01]  /*2420*/  SHF.R.U32.HI R73, RZ, 0x3, R2 ;  /* 0x00000003ff497819 */ /* 0x000fe20000011602 */
[----:B------:R-:W-:Y:S01]  /*2430*/  UISETP.NE.AND UP0, UPT, UR24, UR12, UPT ;  /* 0x0000000c1800728c */ /* 0x000fe2000bf05270 */
[----:B------:R-:W-:Y:S01]  /*2440*/  SHF.R.U32.HI R72, RZ, 0x3, R3 ;  /* 0x00000003ff487819 */ /* 0x000fe20000011603 */
[----:B------:R-:W-:Y:S01]  /*2450*/  UIADD3 UR5, UPT, UPT, -UR5, URZ, URZ ;  /* 0x000000ff05057290 */ /* 0x000fe2000fffe1ff */
[----:B------:R-:W-:Y:S01]  /*2460*/  LOP3.LUT R73, R2, 0x30, R73, 0x78, !PT ;  /* 0x0000003002497812 */ /* 0x000fe200078e7849 */
[----:B------:R-:W-:Y:S01]  /*2470*/  UISETP.LT.AND UP0, UPT, UR24, URZ, UP0 ;  /* 0x000000ff1800728c */ /* 0x000fe20008701270 */
[----:B------:R-:W3:Y:S01]  /*2480*/  S2UR UR24, SR_CgaCtaId ;  /* 0x00000000001879c3 */ /* 0x000ee20000008800 */
[C---:B------:R-:W-:Y:S01]  /*2490*/  VIADD R2, R0.reuse, 0x8400 ;  /* 0x0000840000027836 */ /* 0x040fe20000000000 */
[----:B------:R-:W-:Y:S01]  /*24a0*/  UIMAD UR4, UR4, UR5, UR6 ;  /* 0x00000005040472a4 */ /* 0x000fe2000f8e0206 */
[----:B------:R-:W-:Y:S01]  /*24b0*/  SHF.R.U32.HI R74, RZ, 0x3, R5 ;  /* 0x00000003ff4a7819 */ /* 0x000fe20000011605 */
[----:B------:R-:W-:Y:S01]  /*24c0*/  UIADD3 UR6, UPT, UPT, -UR6, URZ, URZ ;  /* 0x000000ff06067290 */ /* 0x000fe2000fffe1ff */
[----:B------:R-:W-:Y:S01]  /*24d0*/  LOP3.LUT R72, R3, 0x30, R72, 0x78, !PT ;  /* 0x0000003003487812 */ /* 0x000fe200078e7848 */
[C---:B------:R-:W-:Y:S01]  /*24e0*/  VIADD R3, R0.reuse, 0x430 ;  /* 0x0000043000037836 */ /* 0x040fe20000000000 */
[----:B------:R-:W-:Y:S01]  /*24f0*/  SHF.R.U32.HI R71, RZ, 0x3, R2 ;  /* 0x00000003ff477819 */ /* 0x000fe20000011602 */
[----:B------:R-:W4:Y:S01]  /*2500*/  LDCU UR5, c[0x0][0x5cc] ;  /* 0x0000b980ff0577ac */ /* 0x000f220008000800 */
[----:B------:R-:W-:Y:S01]  /*2510*/  LOP3.LUT R74, R5, 0x30, R74, 0x78, !PT ;  /* 0x00000030054a7812 */ /* 0x000fe200078e784a */
[----:B------:R-:W-:Y:S01]  /*2520*/  VIADD R5, R0, 0x410 ;  /* 0x0000041000057836 */ /* 0x000fe20000000000 */
[----:B------:R-:W-:Y:S01]  /*2530*/  LOP3.LUT R71, R2, 0x30, R71, 0x78, !PT ;  /* 0x0000003002477812 */ /* 0x000fe200078e7847 */
[C---:B------:R-:W-:Y:S01]  /*2540*/  VIADD R2, R0.reuse, 0x420 ;  /* 0x0000042000027836 */ /* 0x040fe20000000000 */
[----:B------:R-:W-:Y:S01]  /*2550*/  SHF.R.U32.HI R70, RZ, 0x3, R3 ;  /* 0x00000003ff467819 */ /* 0x000fe20000011603 */
[----:B------:R-:W-:Y:S01]  /*2560*/  VIADD R0, R0, 0x400 ;  /* 0x0000040000007836 */ /* 0x000fe20000000000 */
[----:B--2---:R-:W-:Y:S01]  /*2570*/  UIMAD UR9, UR10, UR9, URZ ;  /* 0x000000090a0972a4 */ /* 0x004fe2000f8e02ff */
[----:B------:R-:W-:Y:S01]  /*2580*/  SHF.R.U32.HI R68, RZ, 0x3, R5 ;  /* 0x00000003ff447819 */ /* 0x000fe20000011605 */
[----:B------:R-:W-:Y:S01]  /*2590*/  @!UP0 UIADD3 UR27, UPT, UPT, UR13, URZ, URZ ;  /* 0x000000ff0d1b8290 */ /* 0x000fe2000fffe0ff */
[----:B------:R-:W-:Y:S01]  /*25a0*/  LOP3.LUT R70, R3, 0x30, R70, 0x78, !PT ;  /* 0x0000003003467812 */ /* 0x000fe200078e7846 */
[----:B------:R-:W-:Y:S01]  /*25b0*/  ULEA.HI UR31, UR9, UR9, URZ, 0x1 ;  /* 0x00000009091f7291 */ /* 0x000fe2000f8f08ff */
[----:B------:R-:W-:Y:S01]  /*25c0*/  SHF.R.U32.HI R69, RZ, 0x3, R2 ;  /* 0x00000003ff457819 */ /* 0x000fe20000011602 */
[----:B------:R-:W-:Y:S01]  /*25d0*/  UIADD3 UR27, UPT, UPT, UR27, UR27, URZ ;  /* 0x0000001b1b1b7290 */ /* 0x000fe2000fffe0ff */
[----:B------:R-:W-:Y:S01]  /*25e0*/  SHF.R.U32.HI R3, RZ, 0x3, R0 ;  /* 0x00000003ff037819 */ /* 0x000fe20000011600 */
[----:B------:R-:W-:Y:S01]  /*25f0*/  USHF.R.S32.HI UR31, URZ, 0x1, UR31 ;  /* 0x00000001ff1f7899 */ /* 0x000fe2000801141f */
[----:B------:R-:W-:Y:S01]  /*2600*/  LOP3.LUT R69, R2, 0x30, R69, 0x78, !PT ;  /* 0x0000003002457812 */ /* 0x000fe200078e7845 */
[----:B------:R-:W-:Y:S01]  /*2610*/  IMAD.MOV.U32 R2, RZ, RZ, RZ ;  /* 0x000000ffff027224 */ /* 0x000fe200078e00ff */
[----:B------:R-:W-:Y:S01]  /*2620*/  LOP3.LUT R68, R5, 0x30, R68, 0x78, !PT ;  /* 0x0000003005447812 */ /* 0x000fe200078e7844 */
[----:B----4-:R-:W-:Y:S01]  /*2630*/  UIMAD UR6, UR5, UR6, UR8 ;  /* 0x00000006050672a4 */ /* 0x010fe2000f8e0208 */
[----:B-1-3--:R-:W-:-:S11]  /*2640*/  LOP3.LUT R3, R0, 0x30, R3, 0x78, !PT ;  /* 0x0000003000037812 */ /* 0x00afd600078e7803 */
.L_x_50:
[----:B------:R-:W-:Y:S01]  /*2650*/  IMAD.U32 R0, RZ, RZ, UR24 ;  /* 0x00000018ff007e24 */ /* 0x000fe2000f8e00ff */
[----:B------:R-:W-:Y:S01]  /*2660*/  SHF.L.U32 R6, R2, 0x1f, RZ ;  /* 0x0000001f02067819 */ /* 0x000fe200000006ff */
[----:B------:R-:W-:Y:S02]  /*2670*/  UIADD3 UR6, UPT, UPT, UR6, UR6, URZ ;  /* 0x0000000606067290 */ /* 0x000fe4000fffe0ff */
[----:B------:R-:W-:Y:S01]  /*2680*/  ULEA UR38, UR28, UR30, 0x8 ;  /* 0x0000001e1c267291 */ /* 0x000fe2000f8e40ff */
[----:B------:R-:W-:Y:S01]  /*2690*/  R2UR UR5, R0 ;  /* 0x00000000000572ca */ /* 0x000fe200000e0000 */
[----:B------:R-:W-:Y:S02]  /*26a0*/  ULOP3.LUT UR8, UR6, UR22, URZ, 0xfc, !UPT ;  /* 0x0000001606087292 */ /* 0x000fe4000f8efcff */
[----:B------:R-:W-:Y:S02]  /*26b0*/  USHF.L.U32 UR37, UR29, 0x3, URZ ;  /* 0x000000031d257899 */ /* 0x000fe400080006ff */
[----:B------:R-:W-:Y:S01]  /*26c0*/  ULEA.HI UR6, UR6, UR8, URZ, 0x1 ;  /* 0x0000000806067291 */ /* 0x000fe2000f8f08ff */
[----:B------:R-:W1:Y:S01]  /*26d0*/  LDCU UR34, c[0x0][0x5e4] ;  /* 0x0000bc80ff2277ac */ /* 0x000e620008000800 */
[----:B------:R-:W-:-:S06]  /*26e0*/  USHF.L.U32 UR9, UR4, 0x8, URZ ;  /* 0x0000000804097899 */ /* 0x000fcc00080006ff */
[----:B------:R-:W-:Y:S02]  /*26f0*/  ULEA UR5, UR5, UR25, 0x18 ;  /* 0x0000001905057291 */ /* 0x000fe4000f8ec0ff */
[----:B------:R-:W-:Y:S02]  /*2700*/  USHF.L.U32 UR13, UR4, 0x7, URZ ;  /* 0x00000007040d7899 */ /* 0x000fe400080006ff */
[----:B------:R-:W-:Y:S02]  /*2710*/  ULEA UR26, UR28, UR5, 0x3 ;  /* 0x000000051c1a7291 */ /* 0x000fe4000f8e18ff */
[----:B------:R-:W-:-:S04]  /*2720*/  ULOP3.LUT UR5, UR6, 0xfffffffe, URZ, 0xc0, !UPT ;  /* 0xfffffffe06057892 */ /* 0x000fc8000f8ec0ff */
[----:B------:R-:W-:Y:S02]  /*2730*/  UISETP.NE.AND UP0, UPT, UR8, UR5, UPT ;  /* 0x000000050800728c */ /* 0x000fe4000bf05270 */
[----:B------:R-:W-:Y:S01]  /*2740*/  USHF.R.U32.HI UR5, URZ, 0x1, UR6 ;  /* 0x00000001ff057899 */ /* 0x000fe20008011606 */
[----:B------:R-:W2:Y:S01]  /*2750*/  SYNCS.PHASECHK.TRANS64.TRYWAIT P0, [UR26+0x50], R6 ;  /* 0x00005006ff0075a7 */ /* 0x000ea2000800111a */
[----:B------:R-:W-:Y:S02]  /*2760*/  UISETP.LT.AND UP0, UPT, UR8, URZ, UP0 ;  /* 0x000000ff0800728c */ /* 0x000fe40008701270 */
[----:B------:R-:W-:-:S09]  /*2770*/  UIADD3 UR10, UPT, UPT, UR5, -0x1, URZ ;  /* 0xffffffff050a7890 */ /* 0x000fd2000fffe0ff */
[----:B------:R-:W-:-:S04]  /*2780*/  @!UP0 UIADD3 UR10, UPT, UPT, UR5, URZ, URZ ;  /* 0x000000ff050a8290 */ /* 0x000fc8000fffe0ff */
[----:B------:R-:W-:Y:S01]  /*2790*/  ULEA UR10, UR10, UR21, 0x8 ;  /* 0x000000150a0a7291 */ /* 0x000fe2000f8e40ff */
[----:B-12---:R-:W-:Y:S11]  /*27a0*/  @!P0 BRA `(.L_x_47) ;  /* 0x0000002000788947 */ /* 0x006ff60003800000 */
.L_x_66:
[----:B------:R-:W-:Y:S01]  /*27b0*/  UMOV UR36, 0x1 ;  /* 0x0000000100247882 */ /* 0x000fe20000000000 */
[----:B------:R-:W-:-:S05]  /*27c0*/  UMOV UR35, UR37 ;  /* 0x0000002500237c82 */ /* 0x000fca0008000000 */
.L_x_49:
[----:B------:R-:W2:Y:S01]  /*27d0*/  LDTM.x32 R36, tmem[UR38+0x20] ;  /* 0x00002026002479ee */ /* 0x000ea200082c0000 */
[----:B-1----:R-:W1:Y:S01]  /*27e0*/  LDTM.x32 R4, tmem[UR38] ;  /* 0x00000026000479ee */ /* 0x002e6200082c0000 */
[----:B------:R-:W-:Y:S02]  /*27f0*/  USHF.R.S32.HI UR8, URZ, 0x1f, UR35 ;  /* 0x0000001fff087899 */ /* 0x000fe40008011423 */
[----:B------:R-:W-:Y:S02]  /*2800*/  UIADD3 UR4, UPT, UPT, UR35, 0x1, URZ ;  /* 0x0000000123047890 */ /* 0x000fe4000fffe0ff */
[----:B------:R-:W-:Y:S02]  /*2810*/  ULEA.HI UR8, UR8, UR35, URZ, 0x2 ;  /* 0x0000002308087291 */ /* 0x000fe4000f8f10ff */
[----:B------:R-:W-:Y:S02]  /*2820*/  USHF.R.S32.HI UR6, URZ, 0x1f, UR4 ;  /* 0x0000001fff067899 */ /* 0x000fe40008011404 */
[----:B------:R-:W-:-:S02]  /*2830*/  ULOP3.LUT UR8, UR8, 0xfffffffc, URZ, 0xc0, !UPT ;  /* 0xfffffffc08087892 */ /* 0x000fc4000f8ec0ff */
[----:B------:R-:W-:Y:S02]  /*2840*/  ULEA.HI UR6, UR6, UR4, URZ, 0x2 ;  /* 0x0000000406067291 */ /* 0x000fe4000f8f10ff */
[----:B------:R-:W-:Y:S02]  /*2850*/  UIADD3 UR8, UPT, UPT, -UR8, UR35, URZ ;  /* 0x0000002308087290 */ /* 0x000fe4000fffe1ff */
[----:B------:R-:W-:Y:S02]  /*2860*/  ULOP3.LUT UR6, UR6, 0xfffffffc, URZ, 0xc0, !UPT ;  /* 0xfffffffc06067892 */ /* 0x000fe4000f8ec0ff */
[----:B------:R-:W-:Y:S02]  /*2870*/  ULEA.HI UR12, UR37, UR37, URZ, 0x1 ;  /* 0x00000025250c7291 */ /* 0x000fe4000f8f08ff */
[----:B------:R-:W-:Y:S01]  /*2880*/  MOV R75, UR8 ;  /* 0x00000008004b7c02 */ /* 0x000fe20008000f00 */
[----:B------:R-:W-:Y:S02]  /*2890*/  UIADD3 UR6, UPT, UPT, UR4, -UR6, URZ ;  /* 0x8000000604067290 */ /* 0x000fe4000fffe0ff */
[----:B------:R-:W-:Y:S01]  /*28a0*/  ULOP3.LUT UR12, UR12, 0xfffffffe, URZ, 0xc0, !UPT ;  /* 0xfffffffe0c0c7892 */ /* 0x000fe2000f8ec0ff */
[----:B--2---:R-:W-:Y:S01]  /*28b0*/  FMUL R59, R59, UR34 ;  /* 0x000000223b3b7c20 */ /* 0x004fe20008400000 */
[----:B-1----:R-:W-:Y:S01]  /*28c0*/  FMUL R11, R11, UR34 ;  /* 0x000000220b0b7c20 */ /* 0x002fe20008400000 */
[----:B------:R-:W-:Y:S01]  /*28d0*/  FMUL R10, R10, UR34 ;  /* 0x000000220a0a7c20 */ /* 0x000fe20008400000 */
        /* <DEDUP_REMOVED lines=9> */
[----:B------:R-:W-:Y:S01]  /*2970*/  F2FP.BF16.F32.PACK_AB R7, R11, R10 ;  /* 0x0000000a0b07723e */ /* 0x000fe200000010ff */
[----:B------:R-:W-:Y:S01]  /*2980*/  FMUL R83, R59, -1.4426950216293334961 ;  /* 0xbfb8aa3b3b537820 */ /* 0x000fe20000400000 */
[----:B------:R-:W-:Y:S01]  /*2990*/  F2FP.BF16.F32.PACK_AB R6, R9, R8 ;  /* 0x000000080906723e */ /* 0x000fe200000010ff */
[----:B------:R-:W-:Y:S01]  /*29a0*/  FMUL R81, R58, -1.4426950216293334961 ;  /* 0xbfb8aa3b3a517820 */ /* 0x000fe20000400000 */
[----:B------:R-:W-:Y:S01]  /*29b0*/  F2FP.BF16.F32.PACK_AB R5, R76, R77 ;  /* 0x0000004d4c05723e */ /* 0x000fe200000010ff */
[----:B------:R-:W-:Y:S01]  /*29c0*/  FMUL R89, R54, -1.4426950216293334961 ;  /* 0xbfb8aa3b36597820 */ /* 0x000fe20000400000 */
[----:B------:R-:W-:Y:S01]  /*29d0*/  F2FP.BF16.F32.PACK_AB R4, R78, R79 ;  /* 0x0000004f4e04723e */ /* 0x000fe200000010ff */
[----:B------:R-:W-:Y:S01]  /*29e0*/  FMUL R55, R55, UR34 ;  /* 0x0000002237377c20 */ /* 0x000fe20008400000 */
[----:B------:R-:W-:Y:S01]  /*29f0*/  LEA R82, R75, R3, 0xd ;  /* 0x000000034b527211 */ /* 0x000fe200078e68ff */
[----:B------:R-:W-:Y:S01]  /*2a00*/  FMUL R85, R57, -1.4426950216293334961 ;  /* 0xbfb8aa3b39557820 */ /* 0x000fe20000400000 */
[----:B------:R-:W-:Y:S01]  /*2a10*/  FMUL R80, R12, UR34 ;  /* 0x000000220c507c20 */ /* 0x000fe20008400000 */
[----:B------:R-:W-:Y:S01]  /*2a20*/  FMUL R19, R19, UR34 ;  /* 0x0000002213137c20 */ /* 0x000fe20008400000 */
[----:B------:R1:W-:Y:S01]  /*2a30*/  MUFU.EX2 R12, R83 ;  /* 0x00000053000c7308 */ /* 0x0003e20000000800 */
[----:B------:R2:W-:Y:S01]  /*2a40*/  STS.128 [R82], R4 ;  /* 0x0000000452007388 */ /* 0x0005e20000000c00 */
[----:B------:R-:W-:Y:S01]  /*2a50*/  FMUL R18, R18, UR34 ;  /* 0x0000002212127c20 */ /* 0x000fe20008400000 */
[----:B------:R-:W-:Y:S01]  /*2a60*/  FMUL R17, R17, UR34 ;  /* 0x0000002211117c20 */ /* 0x000fe20008400000 */
[----:B------:R-:W-:Y:S01]  /*2a70*/  FMUL R16, R16, UR34 ;  /* 0x0000002210107c20 */ /* 0x000fe20008400000 */
[----:B------:R-:W-:Y:S01]  /*2a80*/  FMUL R15, R15, UR34 ;  /* 0x000000220f0f7c20 */ /* 0x000fe20008400000 */
[----:B------:R-:W-:Y:S01]  /*2a90*/  FMUL R14, R14, UR34 ;  /* 0x000000220e0e7c20 */ /* 0x000fe20008400000 */
[----:B------:R-:W-:Y:S01]  /*2aa0*/  FMUL R13, R13, UR34 ;  /* 0x000000220d0d7c20 */ /* 0x000fe20008400000 */
[----:B------:R-:W3:Y:S01]  /*2ab0*/  MUFU.EX2 R81, R81 ;  /* 0x0000005100517308 */ /* 0x000ee20000000800 */
[----:B------:R-:W-:Y:S01]  /*2ac0*/  LEA R84, R75, R68, 0xd ;  /* 0x000000444b547211 */ /* 0x000fe200078e68ff */
[----:B------:R-:W-:Y:S01]  /*2ad0*/  FMUL R27, R27, UR34 ;  /* 0x000000221b1b7c20 */ /* 0x000fe20008400000 */
[----:B------:R-:W-:Y:S01]  /*2ae0*/  FMUL R26, R26, UR34 ;  /* 0x000000221a1a7c20 */ /* 0x000fe20008400000 */
[----:B------:R-:W-:Y:S01]  /*2af0*/  FMUL R23, R23, UR34 ;  /* 0x0000002217177c20 */ /* 0x000fe20008400000 */
[----:B------:R-:W-:Y:S01]  /*2b00*/  FMUL R22, R22, UR34 ;  /* 0x0000002216167c20 */ /* 0x000fe20008400000 */
[----:B------:R-:W-:Y:S01]  /*2b10*/  FMUL R21, R21, UR34 ;  /* 0x0000002215157c20 */ /* 0x000fe20008400000 */
[----:B------:R-:W-:Y:S01]  /*2b20*/  FMUL R20, R20, UR34 ;  /* 0x0000002214147c20 */ /* 0x000fe20008400000 */
[----:B------:R-:W-:Y:S01]  /*2b30*/  MUFU.EX2 R89, R89 ;  /* 0x0000005900597308 */ /* 0x000fe20000000800 */
[----:B-1----:R-:W-:Y:S01]  /*2b40*/  FMUL R83, R24, UR34 ;  /* 0x0000002218537c20 */ /* 0x002fe20008400000 */
[----:B------:R-:W-:Y:S01]  /*2b50*/  FMUL R24, R55, -1.4426950216293334961 ;  /* 0xbfb8aa3b37187820 */ /* 0x000fe20000400000 */
[----:B------:R-:W-:Y:S01]  /*2b60*/  FMUL R49, R49, UR34 ;  /* 0x0000002231317c20 */ /* 0x000fe20008400000 */
[----:B------:R-:W-:Y:S01]  /*2b70*/  LEA R86, R75, R69, 0xd ;  /* 0x000000454b567211 */ /* 0x000fe200078e68ff */
[----:B------:R-:W-:Y:S01]  /*2b80*/  FMUL R50, R50, UR34 ;  /* 0x0000002232327c20 */ /* 0x000fe20008400000 */
[----:B------:R-:W-:Y:S01]  /*2b90*/  FMUL R51, R51, UR34 ;  /* 0x0000002233337c20 */ /* 0x000fe20008400000 */
[----:B------:R-:W-:Y:S01]  /*2ba0*/  FMUL R90, R49, -1.4426950216293334961 ;  /* 0xbfb8aa3b315a7820 */ /* 0x000fe20000400000 */
[----:B------:R-:W-:Y:S01]  /*2bb0*/  MUFU.EX2 R24, R24 ;  /* 0x0000001800187308 */ /* 0x000fe20000000800 */
[----:B---3--:R-:W-:Y:S01]  /*2bc0*/  FADD R92, R81, 1 ;  /* 0x3f800000515c7421 */ /* 0x008fe20000000000 */
[----:B------:R-:W-:Y:S01]  /*2bd0*/  FMUL R48, R48, UR34 ;  /* 0x0000002230307c20 */ /* 0x000fe20008400000 */
[----:B------:R-:W-:Y:S01]  /*2be0*/  FADD R93, R12, 1 ;  /* 0x3f8000000c5d7421 */ /* 0x000fe20000000000 */
[----:B------:R-:W-:Y:S01]  /*2bf0*/  FMUL R46, R46, UR34 ;  /* 0x000000222e2e7c20 */ /* 0x000fe20008400000 */
[----:B------:R-:W-:Y:S01]  /*2c00*/  FMUL R56, R56, UR34 ;  /* 0x0000002238387c20 */ /* 0x000fe20008400000 */
[----:B------:R-:W-:Y:S01]  /*2c10*/  FMUL R47, R47, UR34 ;  /* 0x000000222f2f7c20 */ /* 0x000fe20008400000 */
[----:B------:R-:W-:Y:S01]  /*2c20*/  FMUL R44, R44, UR34 ;  /* 0x000000222c2c7c20 */ /* 0x000fe20008400000 */
[----:B--2---:R-:W-:Y:S01]  /*2c30*/  FMUL R82, R25, UR34 ;  /* 0x0000002219527c20 */ /* 0x004fe20008400000 */
[----:B------:R-:W-:Y:S01]  /*2c40*/  F2FP.BF16.F32.PACK_AB R7, R19, R18 ;  /* 0x000000121307723e */ /* 0x000fe200000010ff */
[----:B------:R1:W-:Y:S01]  /*2c50*/  MUFU.EX2 R25, R85 ;  /* 0x0000005500197308 */ /* 0x0003e20000000800 */
[----:B------:R-:W-:Y:S01]  /*2c60*/  F2FP.BF16.F32.PACK_AB R6, R17, R16 ;  /* 0x000000101106723e */ /* 0x000fe200000010ff */
[----:B------:R-:W-:Y:S01]  /*2c70*/  FMUL R88, R56, -1.4426950216293334961 ;  /* 0xbfb8aa3b38587820 */ /* 0x000fe20000400000 */
[----:B------:R-:W-:Y:S01]  /*2c80*/  F2FP.BF16.F32.PACK_AB R5, R15, R14 ;  /* 0x0000000e0f05723e */ /* 0x000fe200000010ff */
[----:B------:R-:W-:Y:S01]  /*2c90*/  FMUL R45, R45, UR34 ;  /* 0x000000222d2d7c20 */ /* 0x000fe20008400000 */
[----:B------:R-:W-:Y:S01]  /*2ca0*/  F2FP.BF16.F32.PACK_AB R4, R13, R80 ;  /* 0x000000500d04723e */ /* 0x000fe200000010ff */
[----:B------:R-:W-:Y:S01]  /*2cb0*/  FMUL R81, R44, -1.4426950216293334961 ;  /* 0xbfb8aa3b2c517820 */ /* 0x000fe20000400000 */
[----:B------:R-:W-:Y:S01]  /*2cc0*/  FMUL R40, R40, UR34 ;  /* 0x0000002228287c20 */ /* 0x000fe20008400000 */
[----:B------:R-:W-:Y:S01]  /*2cd0*/  MUFU.RCP R12, R93 ;  /* 0x0000005d000c7308 */ /* 0x000fe20000001000 */
[----:B------:R-:W-:Y:S01]  /*2ce0*/  FMUL R87, R45, -1.4426950216293334961 ;  /* 0xbfb8aa3b2d577820 */ /* 0x000fe20000400000 */
[----:B------:R2:W-:Y:S01]  /*2cf0*/  STS.128 [R84], R4 ;  /* 0x0000000454007388 */ /* 0x0005e20000000c00 */
[----:B------:R-:W-:Y:S01]  /*2d00*/  FMUL R42, R42, UR34 ;  /* 0x000000222a2a7c20 */ /* 0x000fe20008400000 */
[----:B------:R-:W-:Y:S01]  /*2d10*/  FMUL R41, R41, UR34 ;  /* 0x0000002229297c20 */ /* 0x000fe20008400000 */
[----:B------:R-:W-:Y:S01]  /*2d20*/  FMUL R39, R39, UR34 ;  /* 0x0000002227277c20 */ /* 0x000fe20008400000 */
[----:B------:R-:W-:Y:S01]  /*2d30*/  FMUL R66, R66, UR34 ;  /* 0x0000002242427c20 */ /* 0x000fe20008400000 */
[----:B------:R-:W-:Y:S01]  /*2d40*/  FMUL R35, R35, UR34 ;  /* 0x0000002223237c20 */ /* 0x000fe20008400000 */
[----:B------:R-:W3:Y:S01]  /*2d50*/  MUFU.EX2 R88, R88 ;  /* 0x0000005800587308 */ /* 0x000ee20000000800 */
[----:B-1----:R-:W-:Y:S01]  /*2d60*/  FMUL R85, R50, -1.4426950216293334961 ;  /* 0xbfb8aa3b32557820 */ /* 0x002fe20000400000 */
[----:B------:R-:W-:Y:S01]  /*2d70*/  FMUL R34, R34, UR34 ;  /* 0x0000002222227c20 */ /* 0x000fe20008400000 */
[----:B------:R-:W-:Y:S01]  /*2d80*/  FMUL R33, R33, UR34 ;  /* 0x0000002221217c20 */ /* 0x000fe20008400000 */
[----:B------:R-:W-:Y:S01]  /*2d90*/  FMUL R32, R32, UR34 ;  /* 0x0000002220207c20 */ /* 0x000fe20008400000 */
[----:B------:R-:W-:Y:S01]  /*2da0*/  FMUL R31, R31, UR34 ;  /* 0x000000221f1f7c20 */ /* 0x000fe20008400000 */
[----:B------:R-:W-:Y:S01]  /*2db0*/  FMUL R30, R30, UR34 ;  /* 0x000000221e1e7c20 */ /* 0x000fe20008400000 */
[----:B------:R-:W-:Y:S01]  /*2dc0*/  LEA R75, R75, R70, 0xd ;  /* 0x000000464b4b7211 */ /* 0x000fe200078e68ff */
[----:B------:R-:W1:Y:S01]  /*2dd0*/  MUFU.EX2 R85, R85 ;  /* 0x0000005500557308 */ /* 0x000e620000000800 */
[----:B------:R-:W-:-:S02]  /*2de0*/  UIADD3 UR12, UPT, UPT, -UR12, UR37, URZ ;  /* 0x000000250c0c7290 */ /* 0x000fc4000fffe1ff */
[----:B------:R-:W-:-:S05]  /*2df0*/  UISETP.NE.AND UP0, UPT, UR23, URZ, UPT ;  /* 0x000000ff1700728c */ /* 0x000fca000bf05270 */
[----:B------:R-:W4:Y:S01]  /*2e00*/  MUFU.EX2 R81, R81 ;  /* 0x0000005100517308 */ /* 0x000f220000000800 */
[----:B---3--:R-:W-:Y:S01]  /*2e10*/  FADD R91, R88, 1 ;  /* 0x3f800000585b7421 */ /* 0x008fe20000000000 */
[----:B------:R-:W-:-:S06]  /*2e20*/  FMUL R88, R59, R12 ;  /* 0x0000000c3b587220 */ /* 0x000fcc0000400000 */
[----:B------:R-:W3:Y:S01]  /*2e30*/  MUFU.EX2 R87, R87 ;  /* 0x0000005700577308 */ /* 0x000ee20000000800 */
[----:B--2---:R-:W-:Y:S01]  /*2e40*/  F2FP.BF16.F32.PACK_AB R7, R27, R26 ;  /* 0x0000001a1b07723e */ /* 0x004fe200000010ff */
[----:B------:R-:W-:Y:S01]  /*2e50*/  FMUL R84, R51, -1.4426950216293334961 ;  /* 0xbfb8aa3b33547820 */ /* 0x000fe20000400000 */
[----:B------:R-:W-:Y:S01]  /*2e60*/  F2FP.BF16.F32.PACK_AB R6, R82, R83 ;  /* 0x000000535206723e */ /* 0x000fe200000010ff */
[----:B-1----:R-:W-:Y:S01]  /*2e70*/  FADD R93, R85, 1 ;  /* 0x3f800000555d7421 */ /* 0x002fe20000000000 */
[----:B------:R-:W-:Y:S01]  /*2e80*/  F2FP.BF16.F32.PACK_AB R5, R23, R22 ;  /* 0x000000161705723e */ /* 0x000fe200000010ff */
[----:B------:R-:W-:Y:S01]  /*2e90*/  FMUL R27, R27, R88 ;  /* 0x000000581b1b7220 */ /* 0x000fe20000400000 */
[----:B------:R-:W-:Y:S01]  /*2ea0*/  F2FP.BF16.F32.PACK_AB R4, R21, R20 ;  /* 0x000000141504723e */ /* 0x000fe200000010ff */
[----:B------:R-:W1:Y:S01]  /*2eb0*/  MUFU.EX2 R84, R84 ;  /* 0x0000005400547308 */ /* 0x000e620000000800 */
[----:B----4-:R-:W-:-:S03]  /*2ec0*/  FADD R81, R81, 1 ;  /* 0x3f80000051517421 */ /* 0x010fc60000000000 */
[----:B------:R2:W-:Y:S04]  /*2ed0*/  STS.128 [R86], R4 ;  /* 0x0000000456007388 */ /* 0x0005e80000000c00 */
[----:B------:R-:W4:Y:S01]  /*2ee0*/  MUFU.RCP R91, R91 ;  /* 0x0000005b005b7308 */ /* 0x000f220000001000 */
[----:B---3--:R-:W-:Y:S01]  /*2ef0*/  FADD R87, R87, 1 ;  /* 0x3f80000057577421 */ /* 0x008fe20000000000 */
[----:B-1----:R-:W-:-:S06]  /*2f00*/  FADD R85, R84, 1 ;  /* 0x3f80000054557421 */ /* 0x002fcc0000000000 */
[----:B------:R-:W1:Y:S01]  /*2f10*/  MUFU.RCP R84, R85 ;  /* 0x0000005500547308 */ /* 0x000e620000001000 */
[----:B----4-:R-:W-:Y:S01]  /*2f20*/  FMUL R88, R56, R91 ;  /* 0x0000005b38587220 */ /* 0x010fe20000400000 */
[----:B------:R-:W-:-:S03]  /*2f30*/  FMUL R91, R39, -1.4426950216293334961 ;  /* 0xbfb8aa3b275b7820 */ /* 0x000fc60000400000 */
[----:B------:R-:W-:Y:S01]  /*2f40*/  FMUL R83, R83, R88 ;  /* 0x0000005853537220 */ /* 0x000fe20000400000 */
[----:B------:R-:W-:Y:S02]  /*2f50*/  FMUL R88, R42, -1.4426950216293334961 ;  /* 0xbfb8aa3b2a587820 */ /* 0x000fe40000400000 */
[----:B------:R-:W-:Y:S01]  /*2f60*/  MUFU.EX2 R91, R91 ;  /* 0x0000005b005b7308 */ /* 0x000fe20000000800 */
[----:B--2---:R-:W-:Y:S01]  /*2f70*/  FMUL R5, R48, -1.4426950216293334961 ;  /* 0xbfb8aa3b30057820 */ /* 0x004fe20000400000 */
[----:B------:R-:W-:Y:S01]  /*2f80*/  FMUL R86, R46, -1.4426950216293334961 ;  /* 0xbfb8aa3b2e567820 */ /* 0x000fe20000400000 */
[----:B------:R-:W-:Y:S01]  /*2f90*/  FMUL R6, R47, -1.4426950216293334961 ;  /* 0xbfb8aa3b2f067820 */ /* 0x000fe20000400000 */
[----:B-1----:R-:W-:-:S04]  /*2fa0*/  FMUL R84, R51, R84 ;  /* 0x0000005433547220 */ /* 0x002fc80000400000 */
[----:B------:R1:W-:Y:S08]  /*2fb0*/  MUFU.EX2 R4, R90 ;  /* 0x0000005a00047308 */ /* 0x0003f00000000800 */
[----:B------:R2:W3:Y:S08]  /*2fc0*/  MUFU.RCP R7, R92 ;  /* 0x0000005c00077308 */ /* 0x0004f00000001000 */
[----:B------:R-:W-:Y:S01]  /*2fd0*/  MUFU.EX2 R5, R5 ;  /* 0x0000000500057308 */ /* 0x000fe20000000800 */
[----:B-1----:R-:W-:Y:S01]  /*2fe0*/  FADD R90, R25, 1 ;  /* 0x3f800000195a7421 */ /* 0x002fe20000000000 */
[----:B------:R-:W-:Y:S01]  /*2ff0*/  FADD R25, R89, 1 ;  /* 0x3f80000059197421 */ /* 0x000fe20000000000 */
[----:B------:R-:W-:-:S05]  /*3000*/  FMUL R89, R41, -1.4426950216293334961 ;  /* 0xbfb8aa3b29597820 */ /* 0x000fca0000400000 */
[----:B------:R-:W1:Y:S01]  /*3010*/  MUFU.RCP R25, R25 ;  /* 0x0000001900197308 */ /* 0x000e620000001000 */
[----:B--2---:R-:W-:Y:S01]  /*3020*/  FADD R92, R24, 1 ;  /* 0x3f800000185c7421 */ /* 0x004fe20000000000 */
[----:B---3--:R-:W-:-:S04]  /*3030*/  FMUL R7, R58, R7 ;  /* 0x000000073a077220 */ /* 0x008fc80000400000 */
[----:B------:R-:W-:Y:S01]  /*3040*/  FMUL R26, R26, R7 ;  /* 0x000000071a1a7220 */ /* 0x000fe20000400000 */
[----:B------:R-:W-:Y:S01]  /*3050*/  FMUL R7, R43, UR34 ;  /* 0x000000222b077c20 */ /* 0x000fe20008400000 */
[----:B------:R-:W2:Y:S03]  /*3060*/  MUFU.RCP R92, R92 ;  /* 0x0000005c005c7308 */ /* 0x000ea60000001000 */
[----:B------:R-:W-:-:S05]  /*3070*/  FMUL R12, R7, -1.4426950216293334961 ;  /* 0xbfb8aa3b070c7820 */ /* 0x000fca0000400000 */
[----:B------:R-:W3:Y:S01]  /*3080*/  MUFU.RCP R90, R90 ;  /* 0x0000005a005a7308 */ /* 0x000ee20000001000 */
[----:B-1----:R-:W-:-:S04]  /*3090*/  FMUL R25, R54, R25 ;  /* 0x0000001936197220 */ /* 0x002fc80000400000 */
[----:B------:R-:W-:-:S03]  /*30a0*/  FMUL R24, R22, R25 ;  /* 0x0000001916187220 */ /* 0x000fc60000400000 */
[----:B------:R-:W1:Y:S01]  /*30b0*/  MUFU.EX2 R86, R86 ;  /* 0x0000005600567308 */ /* 0x000e620000000800 */
[----:B--2---:R-:W-:Y:S01]  /*30c0*/  FMUL R22, R55, R92 ;  /* 0x0000005c37167220 */ /* 0x004fe20000400000 */
[----:B------:R-:W-:Y:S01]  /*30d0*/  FADD R92, R4, 1 ;  /* 0x3f800000045c7421 */ /* 0x000fe20000000000 */
[----:B------:R-:W-:Y:S01]  /*30e0*/  FMUL R4, R37, UR34 ;  /* 0x0000002225047c20 */ /* 0x000fe20008400000 */
[----:B------:R-:W-:Y:S01]  /*30f0*/  FMUL R37, R19, R84 ;  /* 0x0000005413257220 */ /* 0x000fe20000400000 */
[----:B------:R-:W-:Y:S01]  /*3100*/  FMUL R25, R23, R22 ;  /* 0x0000001617197220 */ /* 0x000fe20000400000 */
[----:B------:R-:W-:Y:S01]  /*3110*/  FADD R23, R5, 1 ;  /* 0x3f80000005177421 */ /* 0x000fe20000000000 */
[----:B------:R-:W-:Y:S01]  /*3120*/  FMUL R19, R36, UR34 ;  /* 0x0000002224137c20 */ /* 0x000fe20008400000 */
[----:B------:R-:W-:Y:S01]  /*3130*/  MUFU.RCP R92, R92 ;  /* 0x0000005c005c7308 */ /* 0x000fe20000001000 */
[----:B---3--:R-:W-:Y:S01]  /*3140*/  FMUL R43, R57, R90 ;  /* 0x0000005a392b7220 */ /* 0x008fe20000400000 */
[----:B------:R-:W-:Y:S01]  /*3150*/  FMUL R22, R38, UR34 ;  /* 0x0000002226167c20 */ /* 0x000fe20008400000 */
[----:B------:R-:W-:Y:S01]  /*3160*/  FMUL R90, R40, -1.4426950216293334961 ;  /* 0xbfb8aa3b285a7820 */ /* 0x000fe20000400000 */
[----:B------:R-:W-:Y:S01]  /*3170*/  FMUL R84, R19, -1.4426950216293334961 ;  /* 0xbfb8aa3b13547820 */ /* 0x000fe20000400000 */
[----:B------:R-:W-:Y:S01]  /*3180*/  FMUL R82, R82, R43 ;  /* 0x0000002b52527220 */ /* 0x000fe20000400000 */
[----:B------:R-:W-:-:S02]  /*3190*/  FMUL R5, R22, -1.4426950216293334961 ;  /* 0xbfb8aa3b16057820 */ /* 0x000fc40000400000 */
[----:B------:R-:W2:Y:S01]  /*31a0*/  MUFU.RCP R23, R23 ;  /* 0x0000001700177308 */ /* 0x000ea20000001000 */
[----:B-1----:R-:W-:-:S07]  /*31b0*/  FADD R86, R86, 1 ;  /* 0x3f80000056567421 */ /* 0x002fce0000000000 */
[----:B------:R-:W1:Y:S08]  /*31c0*/  MUFU.RCP R43, R93 ;  /* 0x0000005d002b7308 */ /* 0x000e700000001000 */
[----:B------:R-:W3:Y:S01]  /*31d0*/  MUFU.EX2 R6, R6 ;  /* 0x0000000600067308 */ /* 0x000ee20000000800 */
[----:B--2---:R-:W-:-:S04]  /*31e0*/  FMUL R23, R48, R23 ;  /* 0x0000001730177220 */ /* 0x004fc80000400000 */
[----:B------:R-:W-:Y:S01]  /*31f0*/  FMUL R36, R16, R23 ;  /* 0x0000001710247220 */ /* 0x000fe20000400000 */
[----:B------:R-:W-:Y:S01]  /*3200*/  FMUL R16, R53, UR34 ;  /* 0x0000002235107c20 */ /* 0x000fe20008400000 */
[----:B------:R-:W-:Y:S01]  /*3210*/  FMUL R23, R52, UR34 ;  /* 0x0000002234177c20 */ /* 0x000fe20008400000 */
[----:B------:R2:W4:Y:S01]  /*3220*/  MUFU.RCP R53, R86 ;  /* 0x0000005600357308 */ /* 0x0005220000001000 */
[----:B-1----:R-:W-:Y:S02]  /*3230*/  FMUL R43, R50, R43 ;  /* 0x0000002b322b7220 */ /* 0x002fe40000400000 */
[----:B------:R-:W-:Y:S02]  /*3240*/  FMUL R93, R23, -1.4426950216293334961 ;  /* 0xbfb8aa3b175d7820 */ /* 0x000fe40000400000 */
[----:B------:R-:W-:Y:S01]  /*3250*/  FMUL R38, R18, R43 ;  /* 0x0000002b12267220 */ /* 0x000fe20000400000 */
[----:B------:R-:W-:Y:S02]  /*3260*/  FMUL R18, R4, -1.4426950216293334961 ;  /* 0xbfb8aa3b04127820 */ /* 0x000fe40000400000 */
[----:B------:R-:W-:Y:S01]  /*3270*/  MUFU.EX2 R12, R12 ;  /* 0x0000000c000c7308 */ /* 0x000fe20000000800 */
[----:B---3--:R-:W-:-:S07]  /*3280*/  FADD R85, R6, 1 ;  /* 0x3f80000006557421 */ /* 0x008fce0000000000 */
[----:B------:R-:W-:Y:S01]  /*3290*/  MUFU.EX2 R90, R90 ;  /* 0x0000005a005a7308 */ /* 0x000fe20000000800 */
[----:B--2---:R-:W-:Y:S01]  /*32a0*/  FMUL R86, R49, R92 ;  /* 0x0000005c31567220 */ /* 0x004fe20000400000 */
[----:B----4-:R-:W-:Y:S01]  /*32b0*/  FMUL R53, R46, R53 ;  /* 0x000000352e357220 */ /* 0x010fe20000400000 */
[----:B------:R-:W-:Y:S02]  /*32c0*/  FMUL R92, R16, -1.4426950216293334961 ;  /* 0xbfb8aa3b105c7820 */ /* 0x000fe40000400000 */
[----:B------:R-:W-:Y:S01]  /*32d0*/  FMUL R43, R17, R86 ;  /* 0x00000056112b7220 */ /* 0x000fe20000400000 */
[----:B------:R-:W-:Y:S01]  /*32e0*/  FMUL R17, R67, UR34 ;  /* 0x0000002243117c20 */ /* 0x000fe20008400000 */
[----:B------:R-:W-:Y:S01]  /*32f0*/  FMUL R52, R14, R53 ;  /* 0x000000350e347220 */ /* 0x000fe20000400000 */
[----:B------:R-:W1:Y:S02]  /*3300*/  MUFU.RCP R86, R85 ;  /* 0x0000005500567308 */ /* 0x000e640000001000 */
[----:B------:R-:W-:-:S06]  /*3310*/  FMUL R6, R17, -1.4426950216293334961 ;  /* 0xbfb8aa3b11067820 */ /* 0x000fcc0000400000 */
[----:B------:R-:W2:Y:S08]  /*3320*/  MUFU.RCP R67, R81 ;  /* 0x0000005100437308 */ /* 0x000eb00000001000 */
[----:B------:R-:W3:Y:S01]  /*3330*/  MUFU.EX2 R88, R88 ;  /* 0x0000005800587308 */ /* 0x000ee20000000800 */
[----:B-1----:R-:W-:Y:S01]  /*3340*/  FMUL R14, R47, R86 ;  /* 0x000000562f0e7220 */ /* 0x002fe20000400000 */
[----:B------:R-:W-:-:S03]  /*3350*/  FADD R85, R12, 1 ;  /* 0x3f8000000c557421 */ /* 0x000fc60000000000 */
[----:B------:R-:W-:Y:S01]  /*3360*/  FMUL R53, R15, R14 ;  /* 0x0000000e0f357220 */ /* 0x000fe20000400000 */
[----:B------:R-:W-:Y:S02]  /*3370*/  FMUL R14, R66, -1.4426950216293334961 ;  /* 0xbfb8aa3b420e7820 */ /* 0x000fe40000400000 */
[----:B------:R-:W1:Y:S01]  /*3380*/  MUFU.RCP R86, R87 ;  /* 0x0000005700567308 */ /* 0x000e620000001000 */
[----:B--2---:R-:W-:Y:S01]  /*3390*/  FMUL R67, R44, R67 ;  /* 0x000000432c437220 */ /* 0x004fe20000400000 */
[----:B------:R-:W-:-:S03]  /*33a0*/  FMUL R81, R65, UR34 ;  /* 0x0000002241517c20 */ /* 0x000fc60008400000 */
[----:B------:R-:W-:-:S03]  /*33b0*/  FMUL R80, R80, R67 ;  /* 0x0000004350507220 */ /* 0x000fc60000400000 */
[----:B------:R-:W2:Y:S01]  /*33c0*/  MUFU.EX2 R89, R89 ;  /* 0x0000005900597308 */ /* 0x000ea20000000800 */
[----:B---3--:R-:W-:Y:S01]  /*33d0*/  FADD R15, R88, 1 ;  /* 0x3f800000580f7421 */ /* 0x008fe20000000000 */
[----:B------:R-:W-:-:S06]  /*33e0*/  FMUL R88, R62, UR34 ;  /* 0x000000223e587c20 */ /* 0x000fcc0008400000 */
[----:B------:R-:W3:Y:S01]  /*33f0*/  MUFU.EX2 R5, R5 ;  /* 0x0000000500057308 */ /* 0x000ee20000000800 */
[----:B-1----:R-:W-:Y:S01]  /*3400*/  FMUL R12, R45, R86 ;  /* 0x000000562d0c7220 */ /* 0x002fe20000400000 */
[----:B------:R-:W-:-:S03]  /*3410*/  FMUL R87, R61, UR34 ;  /* 0x000000223d577c20 */ /* 0x000fc60008400000 */
[----:B------:R-:W-:Y:S01]  /*3420*/  FMUL R67, R13, R12 ;  /* 0x0000000c0d437220 */ /* 0x000fe20000400000 */
[----:B------:R-:W-:Y:S01]  /*3430*/  FADD R13, R90, 1 ;  /* 0x3f8000005a0d7421 */ /* 0x000fe20000000000 */
[----:B------:R-:W-:Y:S01]  /*3440*/  FMUL R12, R81, -1.4426950216293334961 ;  /* 0xbfb8aa3b510c7820 */ /* 0x000fe20000400000 */
[----:B------:R-:W1:Y:S01]  /*3450*/  MUFU.RCP R15, R15 ;  /* 0x0000000f000f7308 */ /* 0x000e620000001000 */
[----:B--2---:R-:W-:-:S07]  /*3460*/  FADD R89, R89, 1 ;  /* 0x3f80000059597421 */ /* 0x004fce0000000000 */
[----:B------:R-:W2:Y:S01]  /*3470*/  MUFU.RCP R13, R13 ;  /* 0x0000000d000d7308 */ /* 0x000ea20000001000 */
[----:B---3--:R-:W-:-:S07]  /*3480*/  FADD R5, R5, 1 ;  /* 0x3f80000005057421 */ /* 0x008fce0000000000 */
[----:B------:R-:W3:Y:S01]  /*3490*/  MUFU.RCP R90, R89 ;  /* 0x00000059005a7308 */ /* 0x000ee20000001000 */
[----:B-1----:R-:W-:-:S04]  /*34a0*/  FMUL R65, R42, R15 ;  /* 0x0000000f2a417220 */ /* 0x002fc80000400000 */
[----:B------:R-:W-:-:S03]  /*34b0*/  FMUL R65, R10, R65 ;  /* 0x000000410a417220 */ /* 0x000fc60000400000 */
[----:B------:R-:W1:Y:S01]  /*34c0*/  MUFU.EX2 R84, R84 ;  /* 0x0000005400547308 */ /* 0x000e620000000800 */
[----:B--2---:R-:W-:-:S04]  /*34d0*/  FMUL R13, R40, R13 ;  /* 0x0000000d280d7220 */ /* 0x004fc80000400000 */
[----:B------:R-:W-:Y:S01]  /*34e0*/  FMUL R62, R8, R13 ;  /* 0x0000000d083e7220 */ /* 0x000fe20000400000 */
[----:B------:R-:W-:Y:S02]  /*34f0*/  FMUL R13, R88, -1.4426950216293334961 ;  /* 0xbfb8aa3b580d7820 */ /* 0x000fe40000400000 */
[----:B------:R2:W4:Y:S01]  /*3500*/  MUFU.RCP R86, R85 ;  /* 0x0000005500567308 */ /* 0x0005220000001000 */
[----:B---3--:R-:W-:Y:S01]  /*3510*/  FMUL R8, R41, R90 ;  /* 0x0000005a29087220 */ /* 0x008fe20000400000 */
[----:B------:R-:W-:Y:S01]  /*3520*/  FMUL R90, R60, UR34 ;  /* 0x000000223c5a7c20 */ /* 0x000fe20008400000 */
[----:B------:R-:W-:Y:S02]  /*3530*/  FADD R89, R91, 1 ;  /* 0x3f8000005b597421 */ /* 0x000fe40000000000 */
[----:B------:R-:W-:Y:S01]  /*3540*/  FMUL R61, R9, R8 ;  /* 0x00000008093d7220 */ /* 0x000fe20000400000 */
[----:B------:R-:W-:Y:S02]  /*3550*/  FMUL R8, R90, -1.4426950216293334961 ;  /* 0xbfb8aa3b5a087820 */ /* 0x000fe40000400000 */
[----:B------:R-:W3:Y:S01]  /*3560*/  MUFU.EX2 R18, R18 ;  /* 0x0000001200127308 */ /* 0x000ee20000000800 */
[----:B-1----:R-:W-:-:S07]  /*3570*/  FADD R60, R84, 1 ;  /* 0x3f800000543c7421 */ /* 0x002fce0000000000 */
[----:B------:R-:W1:Y:S01]  /*3580*/  MUFU.EX2 R93, R93 ;  /* 0x0000005d005d7308 */ /* 0x000e620000000800 */
[----:B--2---:R-:W-:Y:S01]  /*3590*/  FMUL R85, R63, UR34 ;  /* 0x000000223f557c20 */ /* 0x004fe20008400000 */
[C---:B----4-:R-:W-:Y:S01]  /*35a0*/  FMUL R10, R7.reuse, R86 ;  /* 0x00000056070a7220 */ /* 0x050fe20000400000 */
[----:B------:R-:W-:Y:S01]  /*35b0*/  FMUL R86, R64, UR34 ;  /* 0x0000002240567c20 */ /* 0x000fe20008400000 */
[----:B------:R-:W-:Y:S02]  /*35c0*/  F2FP.BF16.F32.PACK_AB R7, R7, R42 ;  /* 0x0000002a0707723e */ /* 0x000fe400000010ff */
[----:B------:R-:W-:Y:S01]  /*35d0*/  FMUL R64, R11, R10 ;  /* 0x0000000a0b407220 */ /* 0x000fe20000400000 */
[----:B------:R-:W-:Y:S01]  /*35e0*/  FMUL R11, R87, -1.4426950216293334961 ;  /* 0xbfb8aa3b570b7820 */ /* 0x000fe20000400000 */
[----:B------:R-:W2:Y:S01]  /*35f0*/  MUFU.RCP R63, R5 ;  /* 0x00000005003f7308 */ /* 0x000ea20000001000 */
[----:B---3--:R-:W-:Y:S01]  /*3600*/  FADD R9, R18, 1 ;  /* 0x3f80000012097421 */ /* 0x008fe20000000000 */
[----:B------:R-:W-:Y:S01]  /*3610*/  FMUL R10, R85, -1.4426950216293334961 ;  /* 0xbfb8aa3b550a7820 */ /* 0x000fe20000400000 */
[----:B------:R-:W-:-:S05]  /*3620*/  FMUL R15, R86, -1.4426950216293334961 ;  /* 0xbfb8aa3b560f7820 */ /* 0x000fca0000400000 */
[----:B------:R-:W3:Y:S01]  /*3630*/  MUFU.EX2 R92, R92 ;  /* 0x0000005c005c7308 */ /* 0x000ee20000000800 */
[----:B-1----:R-:W-:-:S07]  /*3640*/  FADD R93, R93, 1 ;  /* 0x3f8000005d5d7421 */ /* 0x002fce0000000000 */
[----:B------:R-:W1:Y:S01]  /*3650*/  MUFU.RCP R60, R60 ;  /* 0x0000003c003c7308 */ /* 0x000e620000001000 */
[----:B--2---:R-:W-:-:S04]  /*3660*/  FMUL R18, R22, R63 ;  /* 0x0000003f16127220 */ /* 0x004fc80000400000 */
[----:B------:R-:W-:-:S03]  /*3670*/  FMUL R77, R77, R18 ;  /* 0x000000124d4d7220 */ /* 0x000fc60000400000 */
[----:B------:R-:W2:Y:S01]  /*3680*/  MUFU.RCP R5, R93 ;  /* 0x0000005d00057308 */ /* 0x000ea20000001000 */
[----:B---3--:R-:W-:-:S07]  /*3690*/  FADD R63, R92, 1 ;  /* 0x3f8000005c3f7421 */ /* 0x008fce0000000000 */
[----:B------:R-:W3:Y:S01]  /*36a0*/  MUFU.RCP R63, R63 ;  /* 0x0000003f003f7308 */ /* 0x000ee20000001000 */
[----:B-1----:R-:W-:-:S04]  /*36b0*/  FMUL R60, R19, R60 ;  /* 0x0000003c133c7220 */ /* 0x002fc80000400000 */
[----:B------:R-:W-:-:S03]  /*36c0*/  FMUL R79, R79, R60 ;  /* 0x0000003c4f4f7220 */ /* 0x000fc60000400000 */
[----:B------:R-:W1:Y:S01]  /*36d0*/  MUFU.RCP R89, R89 ;  /* 0x0000005900597308 */ /* 0x000e620000001000 */
[----:B--2---:R-:W-:-:S07]  /*36e0*/  FMUL R5, R23, R5 ;  /* 0x0000000517057220 */ /* 0x004fce0000400000 */
[----:B------:R-:W2:Y:S01]  /*36f0*/  MUFU.RCP R9, R9 ;  /* 0x0000000900097308 */ /* 0x000ea20000001000 */
[----:B---3--:R-:W-:Y:S01]  /*3700*/  FMUL R60, R16, R63 ;  /* 0x0000003f103c7220 */ /* 0x008fe20000400000 */
[----:B------:R-:W-:Y:S01]  /*3710*/  FMUL R63, R20, R5 ;  /* 0x00000005143f7220 */ /* 0x000fe20000400000 */
[----:B------:R-:W-:Y:S01]  /*3720*/  FMUL R20, R29, UR34 ;  /* 0x000000221d147c20 */ /* 0x000fe20008400000 */
[----:B------:R-:W-:Y:S01]  /*3730*/  FMUL R29, R28, UR34 ;  /* 0x000000221c1d7c20 */ /* 0x000fe20008400000 */
[----:B------:R-:W-:Y:S01]  /*3740*/  FMUL R60, R21, R60 ;  /* 0x0000003c153c7220 */ /* 0x000fe20000400000 */
[C---:B------:R-:W-:Y:S02]  /*3750*/  F2FP.BF16.F32.PACK_AB R5, R39.reuse, R22 ;  /* 0x000000162705723e */ /* 0x040fe400000010ff */
[----:B------:R-:W3:Y:S01]  /*3760*/  MUFU.EX2 R6, R6 ;  /* 0x0000000600067308 */ /* 0x000ee20000000800 */
[----:B-1----:R-:W-:-:S04]  /*3770*/  FMUL R89, R39, R89 ;  /* 0x0000005927597220 */ /* 0x002fc80000400000 */
[----:B------:R-:W-:-:S03]  /*3780*/  FMUL R76, R76, R89 ;  /* 0x000000594c4c7220 */ /* 0x000fc60000400000 */
[----:B------:R-:W1:Y:S01]  /*3790*/  MUFU.EX2 R14, R14 ;  /* 0x0000000e000e7308 */ /* 0x000e620000000800 */
[C---:B--2---:R-:W-:Y:S01]  /*37a0*/  FMUL R9, R4.reuse, R9 ;  /* 0x0000000904097220 */ /* 0x044fe20000400000 */
[----:B------:R-:W-:Y:S02]  /*37b0*/  F2FP.BF16.F32.PACK_AB R4, R4, R19 ;  /* 0x000000130404723e */ /* 0x000fe400000010ff */
[----:B------:R-:W-:Y:S01]  /*37c0*/  F2FP.BF16.F32.PACK_AB R19, R17, R66 ;  /* 0x000000421113723e */ /* 0x000fe200000010ff */
[----:B------:R-:W-:Y:S01]  /*37d0*/  FMUL R78, R78, R9 ;  /* 0x000000094e4e7220 */ /* 0x000fe20000400000 */
[----:B------:R-:W-:Y:S02]  /*37e0*/  F2FP.BF16.F32.PACK_AB R9, R47, R46 ;  /* 0x0000002e2f09723e */ /* 0x000fe400000010ff */
[----:B------:R-:W2:Y:S01]  /*37f0*/  MUFU.EX2 R11, R11 ;  /* 0x0000000b000b7308 */ /* 0x000ea20000000800 */
[----:B---3--:R-:W-:-:S07]  /*3800*/  FADD R6, R6, 1 ;  /* 0x3f80000006067421 */ /* 0x008fce0000000000 */
[----:B------:R-:W3:Y:S01]  /*3810*/  MUFU.EX2 R12, R12 ;  /* 0x0000000c000c7308 */ /* 0x000ee20000000800 */
[----:B-1----:R-:W-:-:S07]  /*3820*/  FADD R14, R14, 1 ;  /* 0x3f8000000e0e7421 */ /* 0x002fce0000000000 */
[----:B------:R-:W1:Y:S01]  /*3830*/  MUFU.EX2 R13, R13 ;  /* 0x0000000d000d7308 */ /* 0x000e620000000800 */
[----:B--2---:R-:W-:Y:S01]  /*3840*/  FADD R28, R11, 1 ;  /* 0x3f8000000b1c7421 */ /* 0x004fe20000000000 */
[----:B------:R-:W-:-:S06]  /*3850*/  F2FP.BF16.F32.PACK_AB R11, R51, R50 ;  /* 0x00000032330b723e */ /* 0x000fcc00000010ff */
[----:B------:R-:W2:Y:S01]  /*3860*/  MUFU.EX2 R8, R8 ;  /* 0x0000000800087308 */ /* 0x000ea20000000800 */
[----:B---3--:R-:W-:-:S07]  /*3870*/  FADD R12, R12, 1 ;  /* 0x3f8000000c0c7421 */ /* 0x008fce0000000000 */
[----:B------:R-:W3:Y:S01]  /*3880*/  MUFU.EX2 R10, R10 ;  /* 0x0000000a000a7308 */ /* 0x000ee20000000800 */
[----:B-1----:R-:W-:-:S07]  /*3890*/  FADD R13, R13, 1 ;  /* 0x3f8000000d0d7421 */ /* 0x002fce0000000000 */
[----:B------:R-:W1:Y:S01]  /*38a0*/  MUFU.EX2 R15, R15 ;  /* 0x0000000f000f7308 */ /* 0x000e620000000800 */
[----:B--2---:R-:W-:Y:S01]  /*38b0*/  FADD R46, R8, 1 ;  /* 0x3f800000082e7421 */ /* 0x004fe20000000000 */
[----:B------:R-:W-:-:S06]  /*38c0*/  F2FP.BF16.F32.PACK_AB R8, R45, R44 ;  /* 0x0000002c2d08723e */ /* 0x000fcc00000010ff */
[----:B------:R-:W2:Y:S01]  /*38d0*/  MUFU.RCP R89, R14 ;  /* 0x0000000e00597308 */ /* 0x000ea20000001000 */
[----:B---3--:R-:W-:Y:S01]  /*38e0*/  FADD R92, R10, 1 ;  /* 0x3f8000000a5c7421 */ /* 0x008fe20000000000 */
[----:B------:R-:W-:-:S06]  /*38f0*/  F2FP.BF16.F32.PACK_AB R10, R49, R48 ;  /* 0x00000030310a723e */ /* 0x000fcc00000010ff */
[----:B------:R3:W4:Y:S01]  /*3900*/  MUFU.RCP R18, R6 ;  /* 0x0000000600127308 */ /* 0x0007220000001000 */
[----:B-1----:R-:W-:-:S07]  /*3910*/  FADD R15, R15, 1 ;  /* 0x3f8000000f0f7421 */ /* 0x002fce0000000000 */
[----:B------:R-:W1:Y:S01]  /*3920*/  MUFU.RCP R84, R12 ;  /* 0x0000000c00547308 */ /* 0x000e620000001000 */
[----:B--2---:R-:W-:Y:S01]  /*3930*/  FMUL R89, R66, R89 ;  /* 0x0000005942597220 */ /* 0x004fe20000400000 */
[----:B------:R-:W-:-:S06]  /*3940*/  F2FP.BF16.F32.PACK_AB R14, R57, R56 ;  /* 0x00000038390e723e */ /* 0x000fcc00000010ff */
[----:B------:R-:W2:Y:S01]  /*3950*/  MUFU.RCP R21, R13 ;  /* 0x0000000d00157308 */ /* 0x000ea20000001000 */
[----:B---3--:R-:W-:Y:S01]  /*3960*/  F2FP.BF16.F32.PACK_AB R6, R41, R40 ;  /* 0x000000282906723e */ /* 0x008fe200000010ff */
[----:B----4-:R-:W-:Y:S01]  /*3970*/  FMUL R22, R17, R18 ;  /* 0x0000001211167220 */ /* 0x010fe20000400000 */
[----:B------:R-:W-:Y:S01]  /*3980*/  FMUL R40, R34, R89 ;  /* 0x0000005922287220 */ /* 0x000fe20000400000 */
[----:B------:R-:W-:Y:S02]  /*3990*/  F2FP.BF16.F32.PACK_AB R18, R81, R86 ;  /* 0x000000565112723e */ /* 0x000fe400000010ff */
[----:B------:R-:W-:Y:S01]  /*39a0*/  FMUL R39, R35, R22 ;  /* 0x0000001623277220 */ /* 0x000fe20000400000 */
[----:B------:R-:W-:Y:S01]  /*39b0*/  F2FP.BF16.F32.PACK_AB R22, R33, R32 ;  /* 0x000000202116723e */ /* 0x000fe200000010ff */
[----:B------:R-:W3:Y:S01]  /*39c0*/  MUFU.RCP R28, R28 ;  /* 0x0000001c001c7308 */ /* 0x000ee20000001000 */
[----:B-1----:R-:W-:Y:S01]  /*39d0*/  FMUL R84, R81, R84 ;  /* 0x0000005451547220 */ /* 0x002fe20000400000 */
[----:B------:R-:W-:-:S02]  /*39e0*/  F2FP.BF16.F32.PACK_AB R12, R16, R23 ;  /* 0x00000017100c723e */ /* 0x000fc400000010ff */
[----:B------:R-:W-:Y:S01]  /*39f0*/  F2FP.BF16.F32.PACK_AB R23, R35, R34 ;  /* 0x000000222317723e */ /* 0x000fe200000010ff */
[----:B------:R-:W-:Y:S01]  /*3a00*/  FMUL R34, R33, R84 ;  /* 0x0000005421227220 */ /* 0x000fe20000400000 */
[----:B------:R-:W-:Y:S02]  /*3a10*/  F2FP.BF16.F32.PACK_AB R17, R85, R88 ;  /* 0x000000585511723e */ /* 0x000fe400000010ff */
[----:B------:R-:W1:Y:S01]  /*3a20*/  MUFU.RCP R41, R46 ;  /* 0x0000002e00297308 */ /* 0x000e620000001000 */
[----:B--2---:R-:W-:Y:S01]  /*3a30*/  FMUL R21, R88, R21 ;  /* 0x0000001558157220 */ /* 0x004fe20000400000 */
[----:B------:R-:W-:Y:S02]  /*3a40*/  F2FP.BF16.F32.PACK_AB R13, R55, R54 ;  /* 0x00000036370d723e */ /* 0x000fe400000010ff */
[----:B------:R-:W-:Y:S01]  /*3a50*/  F2FP.BF16.F32.PACK_AB R16, R87, R90 ;  /* 0x0000005a5710723e */ /* 0x000fe200000010ff */
[----:B------:R-:W-:Y:S01]  /*3a60*/  FMUL R33, R30, R21 ;  /* 0x000000151e217220 */ /* 0x000fe20000400000 */
[----:B------:R-:W-:-:S02]  /*3a70*/  F2FP.BF16.F32.PACK_AB R21, R31, R30 ;  /* 0x0000001e1f15723e */ /* 0x000fc400000010ff */
[----:B------:R2:W4:Y:S01]  /*3a80*/  MUFU.RCP R91, R15 ;  /* 0x0000000f005b7308 */ /* 0x0005220000001000 */
[----:B---3--:R-:W-:Y:S01]  /*3a90*/  FMUL R45, R87, R28 ;  /* 0x0000001c572d7220 */ /* 0x008fe20000400000 */
[----:B------:R-:W-:Y:S02]  /*3aa0*/  MOV R28, UR6 ;  /* 0x00000006001c7c02 */ /* 0x000fe40008000f00 */
[----:B------:R-:W-:Y:S02]  /*3ab0*/  F2FP.BF16.F32.PACK_AB R30, R82, R83 ;  /* 0x00000053521e723e */ /* 0x000fe400000010ff */
[----:B------:R-:W-:Y:S02]  /*3ac0*/  LEA R44, R28, R69, 0xd ;  /* 0x000000451c2c7211 */ /* 0x000fe400078e68ff */
[----:B------:R-:W3:Y:S01]  /*3ad0*/  MUFU.RCP R92, R92 ;  /* 0x0000005c005c7308 */ /* 0x000ee20000001000 */
[----:B-1----:R-:W-:Y:S01]  /*3ae0*/  FMUL R42, R90, R41 ;  /* 0x000000295a2a7220 */ /* 0x002fe20000400000 */
[C---:B------:R-:W-:Y:S01]  /*3af0*/  FMUL R41, R20.reuse, R45 ;  /* 0x0000002d14297220 */ /* 0x040fe20000400000 */
[----:B------:R-:W-:-:S02]  /*3b00*/  F2FP.BF16.F32.PACK_AB R20, R20, R29 ;  /* 0x0000001d1414723e */ /* 0x000fc400000010ff */
[C---:B------:R-:W-:Y:S01]  /*3b10*/  LEA R46, R28.reuse, R3, 0xd ;  /* 0x000000031c2e7211 */ /* 0x040fe200078e68ff */
[----:B------:R-:W-:Y:S01]  /*3b20*/  FMUL R42, R29, R42 ;  /* 0x0000002a1d2a7220 */ /* 0x000fe20000400000 */
[----:B------:R-:W-:Y:S01]  /*3b30*/  LEA R45, R28, R68, 0xd ;  /* 0x000000441c2d7211 */ /* 0x000fe200078e68ff */
[----:B------:R-:W-:Y:S01]  /*3b40*/  STS.128 [R75], R20 ;  /* 0x000000144b007388 */ /* 0x000fe20000000c00 */
[----:B--2---:R-:W-:Y:S01]  /*3b50*/  F2FP.BF16.F32.PACK_AB R15, R59, R58 ;  /* 0x0000003a3b0f723e */ /* 0x004fe200000010ff */
[----:B----4-:R-:W-:Y:S01]  /*3b60*/  FMUL R91, R86, R91 ;  /* 0x0000005b565b7220 */ /* 0x010fe20000400000 */
[----:B------:R-:W-:Y:S01]  /*3b70*/  LEA R28, R28, R70, 0xd ;  /* 0x000000461c1c7211 */ /* 0x000fe200078e68ff */
[----:B------:R1:W-:Y:S01]  /*3b80*/  STS.128 [R46], R4 ;  /* 0x000000042e007388 */ /* 0x0003e20000000c00 */
[----:B------:R-:W-:Y:S01]  /*3b90*/  F2FP.BF16.F32.PACK_AB R29, R25, R24 ;  /* 0x00000018191d723e */ /* 0x000fe200000010ff */
[----:B------:R-:W-:Y:S01]  /*3ba0*/  FMUL R35, R32, R91 ;  /* 0x0000005b20237220 */ /* 0x000fe20000400000 */
[----:B------:R-:W-:Y:S01]  /*3bb0*/  F2FP.BF16.F32.PACK_AB R25, R53, R52 ;  /* 0x000000343519723e */ /* 0x000fe200000010ff */
[----:B------:R-:W-:Y:S01]  /*3bc0*/  STS.128 [R45], R8 ;  /* 0x000000082d007388 */ /* 0x000fe20000000c00 */
[----:B---3--:R-:W-:Y:S01]  /*3bd0*/  FMUL R92, R85, R92 ;  /* 0x0000005c555c7220 */ /* 0x008fe20000400000 */
[----:B------:R-:W-:-:S02]  /*3be0*/  F2FP.BF16.F32.PACK_AB R24, R67, R80 ;  /* 0x000000504318723e */ /* 0x000fc400000010ff */
[----:B------:R2:W-:Y:S01]  /*3bf0*/  STS.128 [R44], R12 ;  /* 0x0000000c2c007388 */ /* 0x0005e20000000c00 */
[----:B------:R-:W-:Y:S01]  /*3c00*/  FMUL R32, R31, R92 ;  /* 0x0000005c1f207220 */ /* 0x000fe20000400000 */
[----:B------:R-:W-:Y:S02]  /*3c10*/  F2FP.BF16.F32.PACK_AB R31, R27, R26 ;  /* 0x0000001a1b1f723e */ /* 0x000fe400000010ff */
[----:B------:R3:W-:Y:S01]  /*3c20*/  STS.128 [R28], R16 ;  /* 0x000000101c007388 */ /* 0x0007e20000000c00 */
[----:B------:R-:W-:Y:S02]  /*3c30*/  F2FP.BF16.F32.PACK_AB R27, R37, R38 ;  /* 0x00000026251b723e */ /* 0x000fe400000010ff */
[----:B------:R-:W-:Y:S02]  /*3c40*/  F2FP.BF16.F32.PACK_AB R26, R43, R36 ;  /* 0x000000242b1a723e */ /* 0x000fe400000010ff */
[----:B-1----:R-:W-:Y:S02]  /*3c50*/  F2FP.BF16.F32.PACK_AB R7, R64, R65 ;  /* 0x000000414007723e */ /* 0x002fe400000010ff */
[----:B------:R-:W-:-:S02]  /*3c60*/  F2FP.BF16.F32.PACK_AB R6, R61, R62 ;  /* 0x0000003e3d06723e */ /* 0x000fc400000010ff */
[----:B------:R-:W-:Y:S02]  /*3c70*/  F2FP.BF16.F32.PACK_AB R5, R76, R77 ;  /* 0x0000004d4c05723e */ /* 0x000fe400000010ff */
[----:B------:R-:W-:Y:S02]  /*3c80*/  F2FP.BF16.F32.PACK_AB R4, R78, R79 ;  /* 0x0000004f4e04723e */ /* 0x000fe400000010ff */
[----:B--2---:R-:W-:Y:S02]  /*3c90*/  MOV R12, UR12 ;  /* 0x0000000c000c7c02 */ /* 0x004fe40008000f00 */
[----:B------:R-:W-:Y:S02]  /*3ca0*/  F2FP.BF16.F32.PACK_AB R11, R39, R40 ;  /* 0x00000028270b723e */ /* 0x000fe400000010ff */
[C---:B------:R-:W-:Y:S02]  /*3cb0*/  LEA R14, R12.reuse, R71, 0xd ;  /* 0x000000470c0e7211 */ /* 0x040fe400078e68ff */
[----:B------:R-:W-:-:S02]  /*3cc0*/  LEA R13, R12, R72, 0xd ;  /* 0x000000480c0d7211 */ /* 0x000fc400078e68ff */
[----:B---3--:R-:W-:Y:S01]  /*3cd0*/  F2FP.BF16.F32.PACK_AB R28, R60, R63 ;  /* 0x0000003f3c1c723e */ /* 0x008fe200000010ff */
[----:B------:R1:W-:Y:S01]  /*3ce0*/  STS.128 [R14], R4 ;  /* 0x000000040e007388 */ /* 0x0003e20000000c00 */
[----:B------:R-:W-:Y:S02]  /*3cf0*/  LEA R15, R12, R73, 0xd ;  /* 0x000000490c0f7211 */ /* 0x000fe400078e68ff */
[----:B------:R-:W-:Y:S01]  /*3d00*/  F2FP.BF16.F32.PACK_AB R10, R34, R35 ;  /* 0x00000023220a723e */ /* 0x000fe200000010ff */
[----:B------:R1:W-:Y:S01]  /*3d10*/  STS.128 [R13], R24 ;  /* 0x000000180d007388 */ /* 0x0003e20000000c00 */
[----:B------:R-:W-:Y:S02]  /*3d20*/  F2FP.BF16.F32.PACK_AB R9, R32, R33 ;  /* 0x000000212009723e */ /* 0x000fe400000010ff */
[----:B------:R-:W-:Y:S01]  /*3d30*/  F2FP.BF16.F32.PACK_AB R8, R41, R42 ;  /* 0x0000002a2908723e */ /* 0x000fe200000010ff */
[----:B------:R1:W-:Y:S01]  /*3d40*/  STS.128 [R15], R28 ;  /* 0x0000001c0f007388 */ /* 0x0003e20000000c00 */
[----:B------:R-:W-:-:S05]  /*3d50*/  LEA R12, R12, R74, 0xd ;  /* 0x0000004a0c0c7211 */ /* 0x000fca00078e68ff */
[----:B------:R1:W-:Y:S01]  /*3d60*/  STS.128 [R12], R8 ;  /* 0x000000080c007388 */ /* 0x0003e20000000c00 */
[----:B------:R2:W-:Y:S06]  /*3d70*/  MEMBAR.ALL.CTA ;  /* 0x0000000000007992 */ /* 0x0005ec0000008000 */
[----:B--2---:R-:W2:Y:S02]  /*3d80*/  FENCE.VIEW.ASYNC.S ;  /* 0x00000000000073c6 */ /* 0x004ea40000000000 */
[----:B--2---:R-:W-:Y:S06]  /*3d90*/  BAR.SYNC.DEFER_BLOCKING 0x1, 0x80 ;  /* 0x0042000000007b1d */ /* 0x004fec0000010000 */
[----:B------:R-:W-:Y:S05]  /*3da0*/  BRA.U UP0, `(.L_x_48) ;  /* 0x0000000100687547 */ /* 0x000fea000b800000 */
[----:B------:R-:W2:Y:S01]  /*3db0*/  S2UR UR4, SR_CgaCtaId ;  /* 0x00000000000479c3 */ /* 0x000ea20000008800 */
[----:B------:R-:W-:Y:S01]  /*3dc0*/  USHF.L.U32 UR8, UR8, 0xc, URZ ;  /* 0x0000000c08087899 */ /* 0x000fe200080006ff */
[----:B------:R-:W-:Y:S01]  /*3dd0*/  UMOV UR14, 0x400 ;  /* 0x00000400000e7882 */ /* 0x000fe20000000000 */
[----:B------:R-:W-:Y:S02]  /*3de0*/  USHF.L.U32 UR6, UR6, 0xc, URZ ;  /* 0x0000000c06067899 */ /* 0x000fe400080006ff */
[----:B------:R-:W-:Y:S02]  /*3df0*/  USHF.L.U32 UR12, UR12, 0xc, URZ ;  /* 0x0000000c0c0c7899 */ /* 0x000fe400080006ff */
[----:B------:R-:W-:Y:S02]  /*3e00*/  UIADD3 UR42, UP1, UPT, UR32, 0x140, URZ ;  /* 0x00000140202a7890 */ /* 0x000fe4000ff3e0ff */
[----:B------:R-:W-:Y:S02]  /*3e10*/  UIADD3 UR8, UPT, UPT, UR8, UR8, URZ ;  /* 0x0000000808087290 */ /* 0x000fe4000fffe0ff */
[----:B------:R-:W-:-:S02]  /*3e20*/  UIADD3 UR6, UPT, UPT, UR6, UR6, URZ ;  /* 0x0000000606067290 */ /* 0x000fc4000fffe0ff */
[----:B------:R-:W-:Y:S02]  /*3e30*/  UIADD3 UR40, UP0, UPT, UR32, 0x1c0, URZ ;  /* 0x000001c020287890 */ /* 0x000fe4000ff1e0ff */
[----:B------:R-:W-:Y:S02]  /*3e40*/  UIADD3.X UR43, UPT, UPT, URZ, UR33, URZ, UP1, !UPT ;  /* 0x00000021ff2b7290 */ /* 0x000fe40008ffe4ff */
[----:B------:R-:W-:Y:S02]  /*3e50*/  UIADD3 UR5, UPT, UPT, UR9, 0x20, URZ ;  /* 0x0000002009057890 */ /* 0x000fe4000fffe0ff */
[----:B------:R-:W-:Y:S01]  /*3e60*/  UIADD3.X UR41, UPT, UPT, URZ, UR33, URZ, UP0, !UPT ;  /* 0x00000021ff297290 */ /* 0x000fe200087fe4ff */
[----:B--2---:R-:W-:-:S04]  /*3e70*/  MOV R0, UR4 ;  /* 0x0000000400007c02 */ /* 0x004fc80008000f00 */
[----:B------:R-:W-:-:S13]  /*3e80*/  R2UR UR4, R0 ;  /* 0x00000000000472ca */ /* 0x000fda00000e0000 */
[----:B------:R-:W-:-:S03]  /*3e90*/  ULEA UR4, UR4, UR14, 0x18 ;  /* 0x0000000e04047291 */ /* 0x000fc6000f8ec0ff */
[----:B------:R-:W-:Y:S01]  /*3ea0*/  UMOV UR14, UR10 ;  /* 0x0000000a000e7c82 */ /* 0x000fe20008000000 */
[----:B------:R-:W-:Y:S02]  /*3eb0*/  UIADD3 UR12, UPT, UPT, UR4, UR12, UR12 ;  /* 0x0000000c040c7290 */ /* 0x000fe4000fffe00c */
[----:B------:R-:W-:Y:S02]  /*3ec0*/  UIADD3 UR8, UPT, UPT, UR8, 0x400, UR4 ;  /* 0x0000040008087890 */ /* 0x000fe4000fffe004 */
[----:B------:R-:W-:Y:S02]  /*3ed0*/  UIADD3 UR4, UPT, UPT, UR6, 0x400, UR4 ;  /* 0x0000040006047890 */ /* 0x000fe4000fffe004 */
[----:B------:R-:W-:Y:S01]  /*3ee0*/  UIADD3 UR12, UPT, UPT, UR12, 0x8400, URZ ;  /* 0x000084000c0c7890 */ /* 0x000fe2000fffe0ff */
[----:B------:R-:W-:-:S04]  /*3ef0*/  UMOV UR6, UR10 ;  /* 0x0000000a00067c82 */ /* 0x000fc80008000000 */
[----:B------:R2:W-:Y:S02]  /*3f00*/  UTMASTG.2D [UR8], [UR42], desc[URZ] ;  /* 0x0000ff082a0073b5 */ /* 0x0005e40008009000 */
[----:B------:R2:W-:Y:S02]  /*3f10*/  UTMASTG.2D [UR4], [UR42], desc[URZ] ;  /* 0x0000ff042a0073b5 */ /* 0x0005e40008009000 */
[----:B------:R2:W-:Y:S01]  /*3f20*/  UTMASTG.2D [UR12], [UR40], desc[URZ] ;  /* 0x0000ff0c280073b5 */ /* 0x0005e20008009000 */
[----:B------:R0:W-:Y:S01]  /*3f30*/  UTMACMDFLUSH ;  /* 0x00000000000079b7 */ /* 0x0001e20000000000 */
[----:B--2---:R-:W-:-:S04]  /*3f40*/  DEPBAR.LE SB0, 0x3 ;  /* 0x000080c00000791a */ /* 0x004fc80000000000 */
.L_x_48:
[----:B------:R-:W-:Y:S01]  /*3f50*/  BAR.SYNC.DEFER_BLOCKING 0x1, 0x80 ;  /* 0x0042000000007b1d */ /* 0x000fe20000010000 */
[----:B------:R-:W-:Y:S02]  /*3f60*/  UIADD3 UR5, UPT, UPT, UR36, -0x1, URZ ;  /* 0xffffffff24057890 */ /* 0x000fe4000fffe0ff */
[----:B------:R-:W-:Y:S02]  /*3f70*/  UIADD3 UR4, UPT, UPT, UR36, 0x2, URZ ;  /* 0x0000000224047890 */ /* 0x000fe4000fffe0ff */
[----:B------:R-:W-:Y:S02]  /*3f80*/  UISETP.GE.U32.AND UP0, UPT, UR5, 0x6, UPT ;  /* 0x000000060500788c */ /* 0x000fe4000bf06070 */
[----:B------:R-:W-:Y:S02]  /*3f90*/  UIADD3 UR38, UPT, UPT, UR38, 0x40, URZ ;  /* 0x0000004026267890 */ /* 0x000fe4000fffe0ff */
[----:B------:R-:W-:Y:S02]  /*3fa0*/  UIADD3 UR37, UPT, UPT, UR37, 0x1, URZ ;  /* 0x0000000125257890 */ /* 0x000fe4000fffe0ff */
[----:B------:R-:W-:-:S02]  /*3fb0*/  UIADD3 UR35, UPT, UPT, UR35, 0x2, URZ ;  /* 0x0000000223237890 */ /* 0x000fc4000fffe0ff */
[----:B------:R-:W-:Y:S02]  /*3fc0*/  UIADD3 UR13, UPT, UPT, UR13, 0x20, URZ ;  /* 0x000000200d0d7890 */ /* 0x000fe4000fffe0ff */
[----:B------:R-:W-:Y:S01]  /*3fd0*/  UIADD3 UR9, UPT, UPT, UR9, 0x40, URZ ;  /* 0x0000004009097890 */ /* 0x000fe2000fffe0ff */
[----:B------:R-:W-:Y:S01]  /*3fe0*/  UMOV UR36, UR4 ;  /* 0x0000000400247c82 */ /* 0x000fe20008000000 */
[----:B------:R-:W-:Y:S10]  /*3ff0*/  BRA.U !UP0, `(.L_x_49) ;  /* 0xffffffe508f47547 */ /* 0x000ff4000b83ffff */
[----:B------:R-:W2:Y:S01]  /*4000*/  LDCU.64 UR4, c[0x0][0x5c0] ;  /* 0x0000b800ff0477ac */ /* 0x000ea20008000a00 */
[----:B------:R-:W-:Y:S01]  /*4010*/  UIADD3 UR7, UPT, UPT, UR31, UR7, URZ ;  /* 0x000000071f077290 */ /* 0x000fe2000fffe0ff */
[----:B------:R-:W-:Y:S01]  /*4020*/  ELECT P0, URZ, PT ;  /* 0x0000000000ff782f */ /* 0x000fe20003800000 */
[----:B------:R-:W-:Y:S02]  /*4030*/  UIADD3 UR26, UPT, UPT, UR26, 0x60, URZ ;  /* 0x000000601a1a7890 */ /* 0x000fe4000fffe0ff */
[----:B------:R-:W-:Y:S02]  /*4040*/  UIADD3 UR28, UPT, UPT, UR28, 0x1, URZ ;  /* 0x000000011c1c7890 */ /* 0x000fe4000fffe0ff */
[----:B------:R-:W-:Y:S02]  /*4050*/  UPRMT UR26, UR27, 0x654, UR26 ;  /* 0x000006541b1a7896 */ /* 0x000fe4000800001a */
[----:B------:R-:W-:Y:S02]  /*4060*/  UISETP.NE.AND UP0, UPT, UR28, 0x2, UPT ;  /* 0x000000021c00788c */ /* 0x000fe4000bf05270 */
[----:B------:R-:W-:-:S02]  /*4070*/  UIADD3 UR29, UPT, UPT, UR29, 0x1, URZ ;  /* 0x000000011d1d7890 */ /* 0x000fc4000fffe0ff */
[----:B--2---:R-:W-:Y:S02]  /*4080*/  UIMAD.WIDE.U32 UR8, UR7, UR5, URZ ;  /* 0x00000005070872a5 */ /* 0x004fe4000f8e00ff */
[----:B-1----:R-:W-:Y:S01]  /*4090*/  @P0 IMAD.MOV.U32 R4, RZ, RZ, 0x1 ;  /* 0x00000001ff040424 */ /* 0x002fe200078e00ff */
[----:B------:R-:W1:Y:S03]  /*40a0*/  LDCU UR5, c[0x0][0x5d0] ;  /* 0x0000ba00ff0577ac */ /* 0x000e660008000800 */
[----:B------:R2:W-:Y:S01]  /*40b0*/  @P0 SYNCS.ARRIVE.TRANS64.RED.ART0 RZ, [UR26], R4 ;  /* 0x00000004ffff09a7 */ /* 0x0005e2000850041a */
[----:B------:R-:W-:Y:S02]  /*40c0*/  UIADD3 UR6, UPT, UPT, UR7, -UR9, URZ ;  /* 0x8000000907067290 */ /* 0x000fe4000fffe0ff */
[----:B------:R-:W-:Y:S02]  /*40d0*/  USEL UR28, UR28, URZ, UP0 ;  /* 0x000000ff1c1c7287 */ /* 0x000fe40008000000 */
[----:B------:R-:W-:-:S04]  /*40e0*/  USHF.R.U32.HI UR6, URZ, UR20, UR6 ;  /* 0x00000014ff067299 */ /* 0x000fc80008011606 */
[----:B------:R-:W-:-:S04]  /*40f0*/  UIADD3 UR6, UPT, UPT, UR9, UR6, URZ ;  /* 0x0000000609067290 */ /* 0x000fc8000fffe0ff */
[----:B------:R-:W-:-:S04]  /*4100*/  USHF.R.U32.HI UR8, URZ, UR19, UR6 ;  /* 0x00000013ff087299 */ /* 0x000fc80008011606 */
[----:B------:R-:W-:-:S04]  /*4110*/  UIADD3 UR8, UPT, UPT, -UR8, URZ, URZ ;  /* 0x000000ff08087290 */ /* 0x000fc8000fffe1ff */
[----:B------:R-:W-:-:S04]  /*4120*/  UIMAD UR8, UR4, UR8, UR7 ;  /* 0x00000008040872a4 */ /* 0x000fc8000f8e0207 */
[----:B-1----:R-:W-:Y:S01]  /*4130*/  UIMAD.WIDE.U32 UR12, UR8, UR5, URZ ;  /* 0x00000005080c72a5 */ /* 0x002fe2000f8e00ff */
[----:B------:R-:W1:Y:S06]  /*4140*/  LDCU.64 UR4, c[0x0][0x5d8] ;  /* 0x0000bb00ff0477ac */ /* 0x000e6c0008000a00 */
[----:B------:R-:W-:Y:S02]  /*4150*/  UMOV UR9, UR13 ;  /* 0x0000000d00097c82 */ /* 0x000fe40008000000 */
[----:B------:R-:W-:-:S04]  /*4160*/  UIADD3 UR6, UPT, UPT, UR8, -UR9, URZ ;  /* 0x8000000908067290 */ /* 0x000fc8000fffe0ff */
[----:B------:R-:W-:-:S04]  /*4170*/  USHF.R.U32.HI UR6, URZ, UR18, UR6 ;  /* 0x00000012ff067299 */ /* 0x000fc80008011606 */
[----:B------:R-:W-:-:S04]  /*4180*/  UIADD3 UR6, UPT, UPT, UR9, UR6, URZ ;  /* 0x0000000609067290 */ /* 0x000fc8000fffe0ff */
[----:B------:R-:W-:-:S04]  /*4190*/  USHF.R.U32.HI UR6, URZ, UR15, UR6 ;  /* 0x0000000fff067299 */ /* 0x000fc80008011606 */
[----:B-1----:R-:W-:-:S07]  /*41a0*/  UIMAD.WIDE.U32 UR12, UR6, UR5, URZ ;  /* 0x00000005060c72a5 */ /* 0x002fce000f8e00ff */
[----:B------:R-:W-:Y:S02]  /*41b0*/  UMOV UR9, UR13 ;  /* 0x0000000d00097c82 */ /* 0x000fe40008000000 */
[----:B------:R-:W-:-:S04]  /*41c0*/  UIADD3 UR5, UPT, UPT, UR6, -UR9, URZ ;  /* 0x8000000906057290 */ /* 0x000fc8000fffe0ff */
[----:B------:R-:W-:-:S04]  /*41d0*/  USHF.R.U32.HI UR5, URZ, UR17, UR5 ;  /* 0x00000011ff057299 */ /* 0x000fc80008011605 */
[----:B------:R-:W-:-:S04]  /*41e0*/  UIADD3 UR9, UPT, UPT, UR9, UR5, URZ ;  /* 0x0000000509097290 */ /* 0x000fc8000fffe0ff */
[----:B------:R-:W-:-:S03]  /*41f0*/  USHF.R.U32.HI UR9, URZ, UR16, UR9 ;  /* 0x00000010ff097299 */ /* 0x000fc60008011609 */
[----:B------:R-:W1:Y:S01]  /*4200*/  LDCU UR5, c[0x0][0x5cc] ;  /* 0x0000b980ff0577ac */ /* 0x000e620008000800 */
[----:B------:R-:W-:-:S04]  /*4210*/  UIADD3 UR9, UPT, UPT, -UR9, URZ, URZ ;  /* 0x000000ff09097290 */ /* 0x000fc8000fffe1ff */
[----:B------:R-:W-:Y:S02]  /*4220*/  UIMAD UR4, UR4, UR9, UR6 ;  /* 0x00000009040472a4 */ /* 0x000fe4000f8e0206 */
[----:B------:R-:W-:Y:S02]  /*4230*/  USEL UR9, URZ, 0x1, UP0 ;  /* 0x00000001ff097887 */ /* 0x000fe40008000000 */
[----:B------:R-:W-:Y:S02]  /*4240*/  UISETP.GE.AND UP0, UPT, UR7, 0x100, UPT ;  /* 0x000001000700788c */ /* 0x000fe4000bf06270 */
[----:B------:R-:W-:Y:S02]  /*4250*/  UIADD3 UR6, UPT, UPT, -UR6, URZ, URZ ;  /* 0x000000ff06067290 */ /* 0x000fe4000fffe1ff */
[----:B------:R-:W-:Y:S02]  /*4260*/  LOP3.LUT R2, R2, UR9, RZ, 0x3c, !PT ;  /* 0x0000000902027c12 */ /* 0x000fe4000f8e3cff */
[----:B-1----:R-:W-:-:S03]  /*4270*/  UIMAD UR6, UR5, UR6, UR8 ;  /* 0x00000006050672a4 */ /* 0x002fc6000f8e0208 */
[----:B--2---:R-:W-:Y:S09]  /*4280*/  BRA.U !UP0, `(.L_x_50) ;  /* 0xffffffe108f07547 */ /* 0x004ff2000b83ffff */
.L_x_46:
[----:B------:R-:W-:-:S09]  /*4290*/  UISETP.NE.AND UP0, UPT, UR23, URZ, UPT ;  /* 0x000000ff1700728c */ /* 0x000fd2000bf05270 */
[----:B------:R-:W-:Y:S05]  /*42a0*/  BRA.U UP0, `(.L_x_51) ;  /* 0x0000000100207547 */ /* 0x000fea000b800000 */
[----:B------:R-:W1:Y:S01]  /*42b0*/  S2UR UR4, SR_CgaCtaId ;  /* 0x00000000000479c3 */ /* 0x000e620000008800 */
[----:B------:R-:W-:Y:S01]  /*42c0*/  ELECT P0, URZ, PT ;  /* 0x0000000000ff782f */ /* 0x000fe20003800000 */
[----:B------:R-:W-:-:S06]  /*42d0*/  IMAD.MOV.U32 R2, RZ, RZ, 0x1 ;  /* 0x00000001ff027424 */ /* 0x000fcc00078e00ff */
[----:B------:R-:W-:Y:S06]  /*42e0*/  UVIRTCOUNT.DEALLOC.SMPOOL 0x80 ;  /* 0x000000800000784c */ /* 0x000fec0000000000 */
[----:B------:R-:W-:Y:S01]  /*42f0*/  @P0 MOV R3, 0x40 ;  /* 0x0000004000030802 */ /* 0x000fe20000000f00 */
[----:B-1----:R-:W-:-:S05]  /*4300*/  @P0 IMAD.U32 R0, RZ, RZ, UR4 ;  /* 0x00000004ff000e24 */ /* 0x002fca000f8e00ff */
[----:B------:R-:W-:-:S05]  /*4310*/  @P0 LEA R3, R0, R3, 0x18 ;  /* 0x0000000300030211 */ /* 0x000fca00078ec0ff */
[----:B------:R1:W-:Y:S02]  /*4320*/  @P0 STS.U8 [R3], R2 ;  /* 0x0000000203000388 */ /* 0x0003e40000000000 */
.L_x_51:
[----:B------:R-:W-:Y:S06]  /*4330*/  BAR.SYNC.DEFER_BLOCKING 0x1, 0x80 ;  /* 0x0042000000007b1d */ /* 0x000fec0000010000 */
[----:B------:R-:W-:Y:S05]  /*4340*/  BRA.U UP0, `(.L_x_52) ;  /* 0x0000000100c47547 */ /* 0x000fea000b800000 */
[----:B-1----:R-:W1:Y:S01]  /*4350*/  S2R R3, SR_CgaCtaId ;  /* 0x0000000000037919 */ /* 0x002e620000008800 */
[----:B------:R-:W-:Y:S02]  /*4360*/  MOV R2, 0x400 ;  /* 0x0000040000027802 */ /* 0x000fe40000000f00 */
[----:B------:R-:W-:Y:S01]  /*4370*/  LOP3.LUT R4, R0, 0x1, RZ, 0x3c, !PT ;  /* 0x0000000100047812 */ /* 0x000fe200078e3cff */
[----:B------:R-:W-:Y:S01]  /*4380*/  IMAD.MOV.U32 R0, RZ, RZ, 0x1 ;  /* 0x00000001ff007424 */ /* 0x000fe200078e00ff */
[----:B-1----:R-:W-:-:S05]  /*4390*/  LEA R2, R3, R2, 0x18 ;  /* 0x0000000203027211 */ /* 0x002fca00078ec0ff */
[----:B------:R-:W-:-:S05]  /*43a0*/  VIADD R5, R2, 0x70 ;  /* 0x0000007002057836 */ /* 0x000fca0000000000 */
[----:B------:R-:W-:-:S04]  /*43b0*/  PRMT R5, R4, 0x654, R5 ;  /* 0x0000065404057816 */ /* 0x000fc80000000005 */
[----:B------:R1:W-:Y:S01]  /*43c0*/  SYNCS.ARRIVE.TRANS64.RED.ART0 RZ, [R5+URZ], R0 ;  /* 0x0000000005ff79a7 */ /* 0x0003e200085004ff */
[----:B------:R-:W2:Y:S02]  /*43d0*/  SYNCS.PHASECHK.TRANS64.TRYWAIT P0, [R2+URZ+0x70], RZ ;  /* 0x000070ff020075a7 */ /* 0x000ea400080011ff */
[----:B-12---:R-:W-:Y:S05]  /*43e0*/  @!P0 BRA `(.L_x_53) ;  /* 0x0000000400848947 */ /* 0x006fea0003800000 */
.L_x_67:
[----:B------:R-:W-:Y:S01]  /*43f0*/  NOP ;  /* 0x0000000000007918 */ /* 0x000fe20000000000 */
[----:B------:R-:W-:Y:S01]  /*4400*/  MOV R0, 0x50 ;  /* 0x0000005000007802 */ /* 0x000fe20000000f00 */
[----:B------:R-:W-:Y:S01]  /*4410*/  ULOP3.LUT UR8, UR11, 0xffff, URZ, 0xc0, !UPT ;  /* 0x0000ffff0b087892 */ /* 0x000fe2000f8ec0ff */
[----:B------:R-:W-:Y:S02]  /*4420*/  UMOV UR5, 0x1 ;  /* 0x0000000100057882 */ /* 0x000fe40000000000 */
[----:B------:R-:W-:Y:S01]  /*4430*/  LEA R3, R3, R0, 0x18 ;  /* 0x0000000003037211 */ /* 0x000fe200078ec0ff */
[----:B------:R-:W-:Y:S01]  /*4440*/  USHF.R.U32.HI UR8, URZ, 0x5, UR8 ;  /* 0x00000005ff087899 */ /* 0x000fe20008011608 */
[----:B------:R-:W-:-:S03]  /*4450*/  UMOV UR4, 0xffff ;  /* 0x0000ffff00047882 */ /* 0x000fc60000000000 */
[----:B------:R-:W2:Y:S01]  /*4460*/  LDS R0, [R3] ;  /* 0x0000000003007984 */ /* 0x000ea20000000800 */
[----:B------:R-:W-:Y:S02]  /*4470*/  UIADD3 UR7, UPT, UPT, UR8, 0x10, URZ ;  /* 0x0000001008077890 */ /* 0x000fe4000fffe0ff */
[----:B------:R-:W-:Y:S02]  /*4480*/  USHF.L.U32 UR4, UR4, UR8, URZ ;  /* 0x0000000804047299 */ /* 0x000fe400080006ff */
[----:B------:R-:W-:-:S04]  /*4490*/  USHF.L.U32 UR7, UR5, UR7, URZ ;  /* 0x0000000705077299 */ /* 0x000fc800080006ff */
[----:B------:R-:W-:-:S04]  /*44a0*/  ULOP3.LUT UR7, UR7, UR4, URZ, 0xfc, !UPT ;  /* 0x0000000407077292 */ /* 0x000fc8000f8efcff */
[----:B------:R-:W-:Y:S01]  /*44b0*/  ULOP3.LUT UR5, UR7, 0xffff, URZ, 0xc0, !UPT ;  /* 0x0000ffff07057892 */ /* 0x000fe2000f8ec0ff */
[----:B--2---:R-:W-:-:S13]  /*44c0*/  R2UR UR6, R0 ;  /* 0x00000000000672ca */ /* 0x004fda00000e0000 */
[----:B------:R-:W-:-:S04]  /*44d0*/  ULOP3.LUT UR4, UR7, 0xffff, UR6, 0x80, !UPT ;  /* 0x0000ffff07047892 */ /* 0x000fc8000f8e8006 */
[----:B------:R-:W-:-:S09]  /*44e0*/  UISETP.NE.AND UP0, UPT, UR4, UR5, UPT ;  /* 0x000000050400728c */ /* 0x000fd2000bf05270 */
[----:B------:R-:W-:Y:S05]  /*44f0*/  BRA.U UP0, `(.L_x_54) ;  /* 0x00000001004c7547 */ /* 0x000fea000b800000 */
[----:B------:R-:W-:Y:S02]  /*4500*/  USHF.R.U32.HI UR4, URZ, 0x10, UR7 ;  /* 0x00000010ff047899 */ /* 0x000fe40008011607 */
[----:B------:R-:W-:-:S04]  /*4510*/  USHF.R.U32.HI UR5, URZ, 0x10, UR6 ;  /* 0x00000010ff057899 */ /* 0x000fc80008011606 */
[----:B------:R-:W-:-:S04]  /*4520*/  ULOP3.LUT UR5, UR5, UR4, URZ, 0xc0, !UPT ;  /* 0x0000000405057292 */ /* 0x000fc8000f8ec0ff */
[----:B------:R-:W-:-:S09]  /*4530*/  UISETP.NE.AND UP0, UPT, UR5, UR4, UPT ;  /* 0x000000040500728c */ /* 0x000fd2000bf05270 */
[----:B------:R-:W-:Y:S05]  /*4540*/  BRA.U UP0, `(.L_x_55) ;  /* 0x00000001002c7547 */ /* 0x000fea000b800000 */
[----:B-1----:R-:W1:Y:S01]  /*4550*/  S2R R2, SR_LANEID ;  /* 0x0000000000027919 */ /* 0x002e620000000000 */
[----:B------:R-:W-:Y:S01]  /*4560*/  ULOP3.LUT UR7, URZ, UR7, URZ, 0x33, !UPT ;  /* 0x00000007ff077292 */ /* 0x000fe2000f8e33ff */
[----:B------:R-:W-:Y:S02]  /*4570*/  VOTEU.ANY UR5, UPT, PT ;  /* 0x0000000000057886 */ /* 0x000fe400038e0100 */
[----:B------:R-:W-:-:S03]  /*4580*/  UFLO.U32 UR5, UR5 ;  /* 0x00000005000572bd */ /* 0x000fc600080e0000 */
[----:B------:R-:W-:-:S04]  /*4590*/  IMAD.U32 R0, RZ, RZ, UR7 ;  /* 0x00000007ff007e24 */ /* 0x000fc8000f8e00ff */
[----:B------:R-:W2:Y:S02]  /*45a0*/  REDUX UR4, R0 ;  /* 0x00000000000473c4 */ /* 0x000ea40000000000 */
[----:B------:R3:W-:Y:S01]  /*45b0*/  UTCATOMSWS.AND URZ, UR7 ;  /* 0x0000000700ff79e3 */ /* 0x0007e20008000000 */
[----:B-1----:R-:W-:Y:S02]  /*45c0*/  ISETP.EQ.U32.AND P0, PT, R2, UR5, PT ;  /* 0x0000000502007c0c */ /* 0x002fe4000bf02070 */
[----:B--2---:R-:W-:-:S11]  /*45d0*/  MOV R2, UR4 ;  /* 0x0000000400027c02 */ /* 0x004fd60008000f00 */
[----:B------:R3:W-:Y:S01]  /*45e0*/  @P0 ATOMS.AND RZ, [R3], R2 ;  /* 0x0000000203ff038c */ /* 0x0007e20002800000 */
[----:B------:R-:W-:Y:S05]  /*45f0*/  BRA `(.L_x_56) ;  /* 0x0000000000147947 */ /* 0x000fea0003800000 */
.L_x_55:
[----:B-1----:R-:W-:Y:S02]  /*4600*/  MOV R2, 0x4620 ;  /* 0x0000462000027802 */ /* 0x002fe40000000f00 */
[----:B------:R-:W-:Y:S05]  /*4610*/  CALL.REL.NOINC `($__internal_0_$__cuda_sm10x_tcgen05_guardrail_trap_col_being_dealloced_not_returned_by_alloc) ;  /* 0x00000004000c7944 */ /* 0x000fea0003c00000 */
[----:B------:R-:W-:Y:S05]  /*4620*/  BRA `(.L_x_56) ;  /* 0x0000000000087947 */ /* 0x000fea0003800000 */
.L_x_54:
[----:B-1----:R-:W-:Y:S02]  /*4630*/  MOV R2, 0x4650 ;  /* 0x0000465000027802 */ /* 0x002fe40000000f00 */
[----:B------:R-:W-:Y:S05]  /*4640*/  CALL.REL.NOINC `($__internal_2_$__cuda_sm10x_tcgen05_guardrail_trap_unallocated_columns_being_dealloced) ;  /* 0x0000000400187944 */ /* 0x000fea0003c00000 */
.L_x_56:
[----:B------:R-:W-:Y:S01]  /*4650*/  NOP ;  /* 0x0000000000007918 */ /* 0x000fe20000000000 */
.L_x_52:
[----:B------:R-:W-:-:S04]  /*4660*/  DEPBAR.LE SB0, 0x0 ;  /* 0x000080000000791a */ /* 0x000fc80000000000 */
[----:B---3--:R-:W-:Y:S05]  /*4670*/  EXIT ;  /* 0x000000000000794d */ /* 0x008fea0003800000 */
.L_x_19:
[----:B------:R-:W-:Y:S02]  /*4680*/  MOV R2, UR4 ;  /* 0x0000000400027c02 */ /* 0x000fe40008000f00 */
[----:B------:R-:W-:Y:S02]  /*4690*/  MOV R3, UR4 ;  /* 0x0000000400037c02 */ /* 0x000fe40008000f00 */
[----:B------:R-:W-:-:S07]  /*46a0*/  MOV R0, UR9 ;  /* 0x0000000900007c02 */ /* 0x000fce0008000f00 */
.L_x_57:
[----:B-1----:R1:W2:Y:S02]  /*46b0*/  SYNCS.PHASECHK.TRANS64.TRYWAIT P0, [R0+URZ+0x28], R3 ;  /* 0x00002803000075a7 */ /* 0x0022a400080011ff */
[----:B--2---:R-:W-:Y:S05]  /*46c0*/  @!P0 NANOSLEEP.SYNCS 0x989680 ;  /* 0x009896800000895d */ /* 0x004fea0003900000 */
[----:B------:R-:W2:Y:S02]  /*46d0*/  @!P0 SYNCS.PHASECHK.TRANS64 P0, [R0+URZ+0x28], R3 ;  /* 0x00002803000085a7 */ /* 0x000ea400080010ff */
[----:B--2---:R-:W-:Y:S05]  /*46e0*/  @!P0 BRA `(.L_x_57) ;  /* 0xfffffffc00f08947 */ /* 0x004fea000383ffff */
[----:B------:R-:W-:Y:S05]  /*46f0*/  BRA `(.L_x_18) ;  /* 0xffffffc400387947 */ /* 0x000fea000383ffff */
.L_x_23:
[----:B------:R-:W-:Y:S02]  /*4700*/  MOV R2, UR6 ;  /* 0x0000000600027c02 */ /* 0x000fe40008000f00 */
[----:B------:R-:W-:Y:S02]  /*4710*/  MOV R3, UR6 ;  /* 0x0000000600037c02 */ /* 0x000fe40008000f00 */
[----:B------:R-:W-:-:S07]  /*4720*/  MOV R0, UR5 ;  /* 0x0000000500007c02 */ /* 0x000fce0008000f00 */
.L_x_58:
[----:B-1----:R1:W5:Y:S02]  /*4730*/  SYNCS.PHASECHK.TRANS64.TRYWAIT P0, [R0+URZ+0x28], R3 ;  /* 0x00002803000075a7 */ /* 0x00236400080011ff */
[----:B-----5:R-:W-:Y:S05]  /*4740*/  @!P0 NANOSLEEP.SYNCS 0x989680 ;  /* 0x009896800000895d */ /* 0x020fea0003900000 */
[----:B------:R-:W5:Y:S02]  /*4750*/  @!P0 SYNCS.PHASECHK.TRANS64 P0, [R0+URZ+0x28], R3 ;  /* 0x00002803000085a7 */ /* 0x000f6400080010ff */
[----:B-----5:R-:W-:Y:S05]  /*4760*/  @!P0 BRA `(.L_x_58) ;  /* 0xfffffffc00f08947 */ /* 0x020fea000383ffff */
[----:B------:R-:W-:Y:S05]  /*4770*/  BRA `(.L_x_59) ;  /* 0xffffffc800607947 */ /* 0x000fea000383ffff */
.L_x_27:
[----:B------:R-:W-:Y:S02]  /*4780*/  MOV R0, UR7 ;  /* 0x0000000700007c02 */ /* 0x000fe40008000f00 */
[----:B------:R-:W-:-:S07]  /*4790*/  MOV R3, R2 ;  /* 0x0000000200037202 */ /* 0x000fce0000000f00 */
.L_x_60:
[----:B-1----:R1:W4:Y:S02]  /*47a0*/  SYNCS.PHASECHK.TRANS64.TRYWAIT P0, [R0+URZ+0x60], R3 ;  /* 0x00006003000075a7 */ /* 0x00232400080011ff */
[----:B----4-:R-:W-:Y:S05]  /*47b0*/  @!P0 NANOSLEEP.SYNCS 0x989680 ;  /* 0x009896800000895d */ /* 0x010fea0003900000 */
[----:B------:R-:W4:Y:S02]  /*47c0*/  @!P0 SYNCS.PHASECHK.TRANS64 P0, [R0+URZ+0x60], R3 ;  /* 0x00006003000085a7 */ /* 0x000f2400080010ff */
[----:B----4-:R-:W-:Y:S05]  /*47d0*/  @!P0 BRA `(.L_x_60) ;  /* 0xfffffffc00f08947 */ /* 0x010fea000383ffff */
[----:B------:R-:W-:Y:S05]  /*47e0*/  BRA `(.L_x_26) ;  /* 0xffffffcc00587947 */ /* 0x000fea000383ffff */
.L_x_30:
[----:B------:R-:W-:Y:S02]  /*47f0*/  MOV R2, UR11 ;  /* 0x0000000b00027c02 */ /* 0x000fe40008000f00 */
[----:B------:R-:W-:Y:S02]  /*4800*/  MOV R3, UR11 ;  /* 0x0000000b00037c02 */ /* 0x000fe40008000f00 */
[----:B------:R-:W-:Y:S07]  /*4810*/  MOV R0, UR5 ;  /* 0x0000000500007c02 */ /* 0x000fee0008000f00 */
.L_x_61:
[----:B-1----:R1:W4:Y:S02]  /*4820*/  SYNCS.PHASECHK.TRANS64.TRYWAIT P0, [R0+URZ], R3 ;  /* 0x00000003000075a7 */ /* 0x00232400080011ff */
[----:B----4-:R-:W-:Y:S05]  /*4830*/  @!P0 NANOSLEEP.SYNCS 0x989680 ;  /* 0x009896800000895d */ /* 0x010fea0003900000 */
[----:B------:R-:W4:Y:S02]  /*4840*/  @!P0 SYNCS.PHASECHK.TRANS64 P0, [R0+URZ], R3 ;  /* 0x00000003000085a7 */ /* 0x000f2400080010ff */
[----:B----4-:R-:W-:Y:S05]  /*4850*/  @!P0 BRA `(.L_x_61) ;  /* 0xfffffffc00f08947 */ /* 0x010fea000383ffff */
[----:B------:R-:W-:Y:S05]  /*4860*/  BRA `(.L_x_29) ;  /* 0xffffffcc009c7947 */ /* 0x000fea000383ffff */
.L_x_34:
[----:B------:R-:W-:-:S07]  /*4870*/  MOV R3, R2 ;  /* 0x0000000200037202 */ /* 0x000fce0000000f00 */
.L_x_62:
[----:B-1----:R1:W5:Y:S02]  /*4880*/  SYNCS.PHASECHK.TRANS64.TRYWAIT P0, [R0+URZ+0x60], R3 ;  /* 0x00006003000075a7 */ /* 0x00236400080011ff */
[----:B-----5:R-:W-:Y:S05]  /*4890*/  @!P0 NANOSLEEP.SYNCS 0x989680 ;  /* 0x009896800000895d */ /* 0x020fea0003900000 */
[----:B------:R-:W5:Y:S02]  /*48a0*/  @!P0 SYNCS.PHASECHK.TRANS64 P0, [R0+URZ+0x60], R3 ;  /* 0x00006003000085a7 */ /* 0x000f6400080010ff */
[----:B-----5:R-:W-:Y:S05]  /*48b0*/  @!P0 BRA `(.L_x_62) ;  /* 0xfffffffc00f08947 */ /* 0x020fea000383ffff */
[----:B------:R-:W-:Y:S05]  /*48c0*/  BRA `(.L_x_24) ;  /* 0xffffffd0005c7947 */ /* 0x000fea000383ffff */
.L_x_42:
[----:B------:R-:W-:-:S07]  /*48d0*/  MOV R15, R14 ;  /* 0x0000000e000f7202 */ /* 0x000fce0000000f00 */
.L_x_63:
[----:B-1----:R1:W2:Y:S02]  /*48e0*/  SYNCS.PHASECHK.TRANS64.TRYWAIT P0, [R0+URZ], R15 ;  /* 0x0000000f000075a7 */ /* 0x0022a400080011ff */
[----:B--2---:R-:W-:Y:S05]  /*48f0*/  @!P0 NANOSLEEP.SYNCS 0x989680 ;  /* 0x009896800000895d */ /* 0x004fea0003900000 */
[----:B------:R-:W2:Y:S02]  /*4900*/  @!P0 SYNCS.PHASECHK.TRANS64 P0, [R0+URZ], R15 ;  /* 0x0000000f000085a7 */ /* 0x000ea400080010ff */
[----:B--2---:R-:W-:Y:S05]  /*4910*/  @!P0 BRA `(.L_x_63) ;  /* 0xfffffffc00f08947 */ /* 0x004fea000383ffff */
[----:B------:R-:W-:Y:S05]  /*4920*/  BRA `(.L_x_41) ;  /* 0xffffffd4000c7947 */ /* 0x000fea000383ffff */
.L_x_45:
[----:B------:R-:W-:-:S07]  /*4930*/  MOV R11, R10 ;  /* 0x0000000a000b7202 */ /* 0x000fce0000000f00 */
.L_x_64:
[----:B-1----:R1:W2:Y:S02]  /*4940*/  SYNCS.PHASECHK.TRANS64.TRYWAIT P0, [R8+URZ], R11 ;  /* 0x0000000b080075a7 */ /* 0x0022a400080011ff */
[----:B--2---:R-:W-:Y:S05]  /*4950*/  @!P0 NANOSLEEP.SYNCS 0x989680 ;  /* 0x009896800000895d */ /* 0x004fea0003900000 */
[----:B------:R-:W2:Y:S02]  /*4960*/  @!P0 SYNCS.PHASECHK.TRANS64 P0, [R8+URZ], R11 ;  /* 0x0000000b080085a7 */ /* 0x000ea400080010ff */
[----:B--2---:R-:W-:Y:S05]  /*4970*/  @!P0 BRA `(.L_x_64) ;  /* 0xfffffffc00f08947 */ /* 0x004fea000383ffff */
[----:B------:R-:W-:Y:S05]  /*4980*/  BRA `(.L_x_44) ;  /* 0xffffffd400747947 */ /* 0x000fea000383ffff */
.L_x_47:
[----:B------:R-:W-:Y:S02]  /*4990*/  MOV R4, UR26 ;  /* 0x0000001a00047c02 */ /* 0x000fe40008000f00 */
[----:B------:R-:W-:-:S07]  /*49a0*/  MOV R7, R6 ;  /* 0x0000000600077202 */ /* 0x000fce0000000f00 */
.L_x_65:
[----:B-1----:R1:W2:Y:S02]  /*49b0*/  SYNCS.PHASECHK.TRANS64.TRYWAIT P0, [R4+URZ+0x50], R7 ;  /* 0x00005007040075a7 */ /* 0x0022a400080011ff */
[----:B--2---:R-:W-:Y:S05]  /*49c0*/  @!P0 NANOSLEEP.SYNCS 0x989680 ;  /* 0x009896800000895d */ /* 0x004fea0003900000 */
[----:B------:R-:W2:Y:S02]  /*49d0*/  @!P0 SYNCS.PHASECHK.TRANS64 P0, [R4+URZ+0x50], R7 ;  /* 0x00005007040085a7 */ /* 0x000ea400080010ff */
[----:B--2---:R-:W-:Y:S05]  /*49e0*/  @!P0 BRA `(.L_x_65) ;  /* 0xfffffffc00f08947 */ /* 0x004fea000383ffff */
[----:B------:R-:W-:Y:S05]  /*49f0*/  BRA `(.L_x_66) ;  /* 0xffffffdc006c7947 */ /* 0x000fea000383ffff */
.L_x_53:
[----:B-1----:R1:W2:Y:S02]  /*4a00*/  SYNCS.PHASECHK.TRANS64.TRYWAIT P0, [R2+URZ+0x70], RZ ;  /* 0x000070ff020075a7 */ /* 0x0022a400080011ff */
[----:B--2---:R-:W-:Y:S05]  /*4a10*/  @!P0 NANOSLEEP.SYNCS 0x989680 ;  /* 0x009896800000895d */ /* 0x004fea0003900000 */
[----:B------:R-:W2:Y:S02]  /*4a20*/  @!P0 SYNCS.PHASECHK.TRANS64 P0, [R2+URZ+0x70], RZ ;  /* 0x000070ff020085a7 */ /* 0x000ea400080010ff */
[----:B--2---:R-:W-:Y:S05]  /*4a30*/  @!P0 BRA `(.L_x_53) ;  /* 0xfffffffc00f08947 */ /* 0x004fea000383ffff */
[----:B------:R-:W-:Y:S05]  /*4a40*/  BRA `(.L_x_67) ;  /* 0xfffffff800687947 */ /* 0x000fea000383ffff */
        .weak           $__internal_0_$__cuda_sm10x_tcgen05_guardrail_trap_col_being_dealloced_not_returned_by_alloc
        .type           $__internal_0_$__cuda_sm10x_tcgen05_guardrail_trap_col_being_dealloced_not_returned_by_alloc,@function
        .size           $__internal_0_$__cuda_sm10x_tcgen05_guardrail_trap_col_being_dealloced_not_returned_by_alloc,($__internal_1_$__cuda_sm10x_tcgen05_guardrail_trap_phase_invalid_during_alloc - $__internal_0_$__cuda_sm10x_tcgen05_guardrail_trap_col_being_dealloced_not_returned_by_alloc)
$__internal_0_$__cuda_sm10x_tcgen05_guardrail_trap_col_being_dealloced_not_returned_by_alloc:
[----:B------:R-:W-:Y:S05]  /*4a50*/  BPT.TRAP 0x1 ;  /* 0x000000040000795c */ /* 0x000fea0000300000 */
[----:B------:R-:W-:-:S04]  /*4a60*/  HFMA2 R3, -RZ, RZ, 0, 0 ;  /* 0x00000000ff037431 */ /* 0x000fc800000001ff */
[----:B------:R-:W-:Y:S05]  /*4a70*/  RET.REL.NODEC R2 `(kernel_cutlass_kernel_cudnngemm_swigludense_gemm_persistent_swigluPersistentDenseGemmKernel_object_at__TiledMMA_ThrLayoutVMNK21111000_PermutationMNK____MMAAtom_ThrID21_ShapeMNK25625632_TV_0) ;  /* 0xffffffb402607950 */ /* 0x000fea0003c3ffff */
        .weak           $__internal_1_$__cuda_sm10x_tcgen05_guardrail_trap_phase_invalid_during_alloc
        .type           $__internal_1_$__cuda_sm10x_tcgen05_guardrail_trap_phase_invalid_during_alloc,@function
        .size           $__internal_1_$__cuda_sm10x_tcgen05_guardrail_trap_phase_invalid_during_alloc,($__internal_2_$__cuda_sm10x_tcgen05_guardrail_trap_unallocated_columns_being_dealloced - $__internal_1_$__cuda_sm10x_tcgen05_guardrail_trap_phase_invalid_during_alloc)
$__internal_1_$__cuda_sm10x_tcgen05_guardrail_trap_phase_invalid_during_alloc:
[----:B------:R-:W-:Y:S05]  /*4a80*/  BPT.TRAP 0x1 ;  /* 0x000000040000795c */ /* 0x000fea0000300000 */
[----:B------:R-:W-:-:S04]  /*4a90*/  MOV R3, 0x0 ;  /* 0x0000000000037802 */ /* 0x000fc80000000f00 */
[----:B------:R-:W-:Y:S05]  /*4aa0*/  RET.REL.NODEC R2 `(kernel_cutlass_kernel_cudnngemm_swigludense_gemm_persistent_swigluPersistentDenseGemmKernel_object_at__TiledMMA_ThrLayoutVMNK21111000_PermutationMNK____MMAAtom_ThrID21_ShapeMNK25625632_TV_0) ;  /* 0xffffffb402547950 */ /* 0x000fea0003c3ffff */
        .weak           $__internal_2_$__cuda_sm10x_tcgen05_guardrail_trap_unallocated_columns_being_dealloced
        .type           $__internal_2_$__cuda_sm10x_tcgen05_guardrail_trap_unallocated_columns_being_dealloced,@function
        .size           $__internal_2_$__cuda_sm10x_tcgen05_guardrail_trap_unallocated_columns_being_dealloced,(.L_x_71 - $__internal_2_$__cuda_sm10x_tcgen05_guardrail_trap_unallocated_columns_being_dealloced)
$__internal_2_$__cuda_sm10x_tcgen05_guardrail_trap_unallocated_columns_being_dealloced:
[----:B------:R-:W-:Y:S05]  /*4ab0*/  BPT.TRAP 0x1 ;  /* 0x000000040000795c */ /* 0x000fea0000300000 */
[----:B------:R-:W-:-:S04]  /*4ac0*/  HFMA2 R3, -RZ, RZ, 0, 0 ;  /* 0x00000000ff037431 */ /* 0x000fc800000001ff */
[----:B------:R-:W-:Y:S05]  /*4ad0*/  RET.REL.NODEC R2 `(kernel_cutlass_kernel_cudnngemm_swigludense_gemm_persistent_swigluPersistentDenseGemmKernel_object_at__TiledMMA_ThrLayoutVMNK21111000_PermutationMNK____MMAAtom_ThrID21_ShapeMNK25625632_TV_0) ;  /* 0xffffffb402487950 */ /* 0x000fea0003c3ffff */
.L_x_68:
[----:B------:R-:W-:-:S00]  /*4ae0*/  BRA `(.L_x_68) ;  /* 0xfffffffc00fc7947 */ /* 0x000fc0000383ffff */
[----:B------:R-:W-:-:S00]  /*4af0*/  NOP ;  /* 0x0000000000007918 */ /* 0x000fc00000000000 */
        /* <DEDUP_REMOVED lines=8> */
.L_x_71:


//--------------------- .nv.shared.kernel_cutlass_kernel_cudnngemm_swigludense_gemm_persistent_swigluPersistentDenseGemmKernel_object_at__TiledMMA_ThrLayoutVMNK21111000_PermutationMNK____MMAAtom_ThrID21_ShapeMNK25625632_TV_0 --------------------------
	.section	.nv.shared.kernel_cutlass_kernel_cudnngemm_swigludense_gemm_persistent_swigluPersistentDenseGemmKernel_object_at__TiledMMA_ThrLayoutVMNK21111000_PermutationMNK____MMAAtom_ThrID21_ShapeMNK25625632_TV_0,"aw",@nobits
	.sectionflags	@""
	.align	1024
	.zero		1024


//--------------------- .nv.shared.reserved.0     --------------------------
	.section	.nv.shared.reserved.0,"aw",@nobits
	.align	8
	.weak		__nv_reservedSMEM_offset_0_alias
	.size		__nv_reservedSMEM_offset_0_alias, 0, 64
	.other		__nv_reservedSMEM_offset_0_alias,@"STO_CUDA_RESERVED_SHARED STV_DEFAULT"
__nv_reservedSMEM_offset_0_alias:
	.zero		0
.nv.shared.reserved.0:
	.zero		64
	.weak		__nv_reservedSMEM_allocation_phase
	.type		__nv_reservedSMEM_allocation_phase,@object
	.size		__nv_reservedSMEM_allocation_phase,(.L_0 - __nv_reservedSMEM_allocation_phase)
__nv_reservedSMEM_allocation_phase:
	.zero		1
.L_0:
	.zero		7
	.weak		__nv_reservedSMEM_devtool_atexit_pc
	.type		__nv_reservedSMEM_devtool_atexit_pc,@object
	.size		__nv_reservedSMEM_devtool_atexit_pc,(__nv_reservedSMEM_allocation_mask - __nv_reservedSMEM_devtool_atexit_pc)
__nv_reservedSMEM_devtool_atexit_pc:
	.zero		8
	.weak		__nv_reservedSMEM_allocation_mask
	.type		__nv_reservedSMEM_allocation_mask,@object
	.size		__nv_reservedSMEM_allocation_mask,(.L_2 - __nv_reservedSMEM_allocation_mask)
__nv_reservedSMEM_allocation_mask:
	.zero		4
.L_2:
	.zero		4
	.weak		__nv_reservedSMEM_tmem_allocation_pipeline_mbarrier
	.type		__nv_reservedSMEM_tmem_allocation_pipeline_mbarrier,@object
	.size		__nv_reservedSMEM_tmem_allocation_pipeline_mbarrier,(__nv_reservedSMEM_tmem_allocation_pipeline_mbarrier_parity - __nv_reservedSMEM_tmem_allocation_pipeline_mbarrier)
__nv_reservedSMEM_tmem_allocation_pipeline_mbarrier:
	.zero		8
	.weak		__nv_reservedSMEM_tmem_allocation_pipeline_mbarrier_parity
	.type		__nv_reservedSMEM_tmem_allocation_pipeline_mbarrier_parity,@object
	.size		__nv_reservedSMEM_tmem_allocation_pipeline_mbarrier_parity,(.L_4 - __nv_reservedSMEM_tmem_allocation_pipeline_mbarrier_parity)
__nv_reservedSMEM_tmem_allocation_pipeline_mbarrier_parity:
	.zero		4
.L_4:


//--------------------- .nv.constant0.kernel_cutlass_kernel_cudnngemm_swigludense_gemm_persistent_swigluPersistentDenseGemmKernel_object_at__TiledMMA_ThrLayoutVMNK21111000_PermutationMNK____MMAAtom_ThrID21_ShapeMNK25625632_TV_0 --------------------------
	.section	.nv.constant0.kernel_cutlass_kernel_cudnngemm_swigludense_gemm_persistent_swigluPersistentDenseGemmKernel_object_at__TiledMMA_ThrLayoutVMNK21111000_PermutationMNK____MMAAtom_ThrID21_ShapeMNK25625632_TV_0,"a",@progbits
	.sectionflags	@""
	.align	4
.nv.constant0.kernel_cutlass_kernel_cudnngemm_swigludense_gemm_persistent_swigluPersistentDenseGemmKernel_object_at__TiledMMA_ThrLayoutVMNK21111000_PermutationMNK____MMAAtom_ThrID21_ShapeMNK25625632_TV_0:
	.zero		1512


//--------------------- SYMBOLS --------------------------

	.type		.nv.reservedSmem.offset0,@object
	.size		.nv.reservedSmem.offset0,0x4
	.type		.nv.reservedSmem.cap,@object
	.size		.nv.reservedSmem.cap,0x4
